//
// Generated by NVIDIA NVVM Compiler
//
// Compiler Build ID: CL-36424714
// Cuda compilation tools, release 13.0, V13.0.88
// Based on NVVM 20.0.0
//

.version 9.0
.target sm_100
.address_size 64

	// .globl	_Z14restore_signalPiPtPhS1_i
// _ZZ21map_values_kernel_16bPKtPhS1_PtS2_PViS4_S4_iiE8excl_sum has been demoted
// _ZZ9prefixsumPtPViS1_S1_E8excl_sum has been demoted
.global .align 1 .b8 _ZN34_INTERNAL_0a3c5474_4_k_cu_754b43a24cuda3std3__45__cpo5beginE[1];
.global .align 1 .b8 _ZN34_INTERNAL_0a3c5474_4_k_cu_754b43a24cuda3std3__45__cpo3endE[1];
.global .align 1 .b8 _ZN34_INTERNAL_0a3c5474_4_k_cu_754b43a24cuda3std3__45__cpo6cbeginE[1];
.global .align 1 .b8 _ZN34_INTERNAL_0a3c5474_4_k_cu_754b43a24cuda3std3__45__cpo4cendE[1];
.global .align 1 .b8 _ZN34_INTERNAL_0a3c5474_4_k_cu_754b43a24cuda3std3__45__cpo6rbeginE[1];
.global .align 1 .b8 _ZN34_INTERNAL_0a3c5474_4_k_cu_754b43a24cuda3std3__45__cpo4rendE[1];
.global .align 1 .b8 _ZN34_INTERNAL_0a3c5474_4_k_cu_754b43a24cuda3std3__45__cpo7crbeginE[1];
.global .align 1 .b8 _ZN34_INTERNAL_0a3c5474_4_k_cu_754b43a24cuda3std3__45__cpo5crendE[1];
.global .align 1 .b8 _ZN34_INTERNAL_0a3c5474_4_k_cu_754b43a24cuda3std3__436_GLOBAL__N__0a3c5474_4_k_cu_754b43a26ignoreE[1];
.global .align 1 .b8 _ZN34_INTERNAL_0a3c5474_4_k_cu_754b43a24cuda3std3__419piecewise_constructE[1];
.global .align 1 .b8 _ZN34_INTERNAL_0a3c5474_4_k_cu_754b43a24cuda3std3__48in_placeE[1];
.global .align 1 .b8 _ZN34_INTERNAL_0a3c5474_4_k_cu_754b43a24cuda3std3__420unreachable_sentinelE[1];
.global .align 1 .b8 _ZN34_INTERNAL_0a3c5474_4_k_cu_754b43a24cuda3std3__47nulloptE[1];
.global .align 1 .b8 _ZN34_INTERNAL_0a3c5474_4_k_cu_754b43a24cuda3std3__48unexpectE[1];
.global .align 1 .b8 _ZN34_INTERNAL_0a3c5474_4_k_cu_754b43a24cuda3std6ranges3__45__cpo4swapE[1];
.global .align 1 .b8 _ZN34_INTERNAL_0a3c5474_4_k_cu_754b43a24cuda3std6ranges3__45__cpo9iter_moveE[1];
.global .align 1 .b8 _ZN34_INTERNAL_0a3c5474_4_k_cu_754b43a24cuda3std6ranges3__45__cpo5beginE[1];
.global .align 1 .b8 _ZN34_INTERNAL_0a3c5474_4_k_cu_754b43a24cuda3std6ranges3__45__cpo3endE[1];
.global .align 1 .b8 _ZN34_INTERNAL_0a3c5474_4_k_cu_754b43a24cuda3std6ranges3__45__cpo6cbeginE[1];
.global .align 1 .b8 _ZN34_INTERNAL_0a3c5474_4_k_cu_754b43a24cuda3std6ranges3__45__cpo4cendE[1];
.global .align 1 .b8 _ZN34_INTERNAL_0a3c5474_4_k_cu_754b43a24cuda3std6ranges3__45__cpo7advanceE[1];
.global .align 1 .b8 _ZN34_INTERNAL_0a3c5474_4_k_cu_754b43a24cuda3std6ranges3__45__cpo9iter_swapE[1];
.global .align 1 .b8 _ZN34_INTERNAL_0a3c5474_4_k_cu_754b43a24cuda3std6ranges3__45__cpo4nextE[1];
.global .align 1 .b8 _ZN34_INTERNAL_0a3c5474_4_k_cu_754b43a24cuda3std6ranges3__45__cpo4prevE[1];
.global .align 1 .b8 _ZN34_INTERNAL_0a3c5474_4_k_cu_754b43a24cuda3std6ranges3__45__cpo4dataE[1];
.global .align 1 .b8 _ZN34_INTERNAL_0a3c5474_4_k_cu_754b43a24cuda3std6ranges3__45__cpo5cdataE[1];
.global .align 1 .b8 _ZN34_INTERNAL_0a3c5474_4_k_cu_754b43a24cuda3std6ranges3__45__cpo4sizeE[1];
.global .align 1 .b8 _ZN34_INTERNAL_0a3c5474_4_k_cu_754b43a24cuda3std6ranges3__45__cpo5ssizeE[1];
.global .align 1 .b8 _ZN34_INTERNAL_0a3c5474_4_k_cu_754b43a24cuda3std6ranges3__45__cpo8distanceE[1];
.global .align 1 .b8 _ZN34_INTERNAL_0a3c5474_4_k_cu_754b43a26thrust24THRUST_300001_SM_1000_NS8cuda_cub3parE[1];
.global .align 1 .b8 _ZN34_INTERNAL_0a3c5474_4_k_cu_754b43a26thrust24THRUST_300001_SM_1000_NS8cuda_cub10par_nosyncE[1];
.global .align 1 .b8 _ZN34_INTERNAL_0a3c5474_4_k_cu_754b43a26thrust24THRUST_300001_SM_1000_NS6system6detail10sequential3seqE[1];
.global .align 1 .b8 _ZN34_INTERNAL_0a3c5474_4_k_cu_754b43a26thrust24THRUST_300001_SM_1000_NS6system3cpp3parE[1];
.global .align 1 .b8 _ZN34_INTERNAL_0a3c5474_4_k_cu_754b43a26thrust24THRUST_300001_SM_1000_NS12placeholders2_1E[1];
.global .align 1 .b8 _ZN34_INTERNAL_0a3c5474_4_k_cu_754b43a26thrust24THRUST_300001_SM_1000_NS12placeholders2_2E[1];
.global .align 1 .b8 _ZN34_INTERNAL_0a3c5474_4_k_cu_754b43a26thrust24THRUST_300001_SM_1000_NS12placeholders2_3E[1];
.global .align 1 .b8 _ZN34_INTERNAL_0a3c5474_4_k_cu_754b43a26thrust24THRUST_300001_SM_1000_NS12placeholders2_4E[1];
.global .align 1 .b8 _ZN34_INTERNAL_0a3c5474_4_k_cu_754b43a26thrust24THRUST_300001_SM_1000_NS12placeholders2_5E[1];
.global .align 1 .b8 _ZN34_INTERNAL_0a3c5474_4_k_cu_754b43a26thrust24THRUST_300001_SM_1000_NS12placeholders2_6E[1];
.global .align 1 .b8 _ZN34_INTERNAL_0a3c5474_4_k_cu_754b43a26thrust24THRUST_300001_SM_1000_NS12placeholders2_7E[1];
.global .align 1 .b8 _ZN34_INTERNAL_0a3c5474_4_k_cu_754b43a26thrust24THRUST_300001_SM_1000_NS12placeholders2_8E[1];
.global .align 1 .b8 _ZN34_INTERNAL_0a3c5474_4_k_cu_754b43a26thrust24THRUST_300001_SM_1000_NS12placeholders2_9E[1];
.global .align 1 .b8 _ZN34_INTERNAL_0a3c5474_4_k_cu_754b43a26thrust24THRUST_300001_SM_1000_NS12placeholders3_10E[1];
.global .align 1 .b8 _ZN34_INTERNAL_0a3c5474_4_k_cu_754b43a26thrust24THRUST_300001_SM_1000_NS3seqE[1];
.global .align 1 .b8 _ZN34_INTERNAL_0a3c5474_4_k_cu_754b43a26thrust24THRUST_300001_SM_1000_NS6deviceE[1];

.visible .entry _Z14restore_signalPiPtPhS1_i(
	.param .u64 .ptr .align 1 _Z14restore_signalPiPtPhS1_i_param_0,
	.param .u64 .ptr .align 1 _Z14restore_signalPiPtPhS1_i_param_1,
	.param .u64 .ptr .align 1 _Z14restore_signalPiPtPhS1_i_param_2,
	.param .u64 .ptr .align 1 _Z14restore_signalPiPtPhS1_i_param_3,
	.param .u32 _Z14restore_signalPiPtPhS1_i_param_4
)
{
	.local .align 16 .b8 	__local_depot0[16];
	.reg .b64 	%SP;
	.reg .b64 	%SPL;
	.reg .pred 	%p<22>;
	.reg .b16 	%rs<17>;
	.reg .b32 	%r<77>;
	.reg .b64 	%rd<35>;

	mov.u64 	%SPL, __local_depot0;
	ld.param.u64 	%rd3, [_Z14restore_signalPiPtPhS1_i_param_0];
	ld.param.u64 	%rd4, [_Z14restore_signalPiPtPhS1_i_param_1];
	ld.param.u64 	%rd5, [_Z14restore_signalPiPtPhS1_i_param_2];
	ld.param.u64 	%rd6, [_Z14restore_signalPiPtPhS1_i_param_3];
	ld.param.u32 	%r33, [_Z14restore_signalPiPtPhS1_i_param_4];
	add.u64 	%rd1, %SPL, 0;
	mov.u32 	%r34, %tid.x;
	mov.u32 	%r35, %ctaid.x;
	mov.u32 	%r36, %ntid.x;
	mad.lo.s32 	%r1, %r35, %r36, %r34;
	shl.b32 	%r2, %r1, 4;
	setp.gt.s32 	%p1, %r2, %r33;
	@%p1 bra 	$L__BB0_37;
	cvta.to.global.u64 	%rd8, %rd4;
	cvta.to.global.u64 	%rd9, %rd3;
	shr.s32 	%r41, %r1, 5;
	and.b32  	%r42, %r1, 31;
	mul.wide.s32 	%rd10, %r41, 2;
	add.s64 	%rd11, %rd8, %rd10;
	ld.global.u16 	%r3, [%rd11];
	setp.eq.s32 	%p2, %r3, 0;
	mul.wide.s32 	%rd12, %r41, 4;
	add.s64 	%rd13, %rd9, %rd12;
	ld.global.u32 	%r43, [%rd13];
	shl.b32 	%r44, %r43, 5;
	mad.lo.s32 	%r4, %r42, %r3, %r44;
	mov.b32 	%r73, 0;
	st.local.v4.b32 	[%rd1], {%r73, %r73, %r73, %r73};
	mov.u32 	%r74, %r73;
	mov.u32 	%r75, %r73;
	mov.u32 	%r76, %r73;
	@%p2 bra 	$L__BB0_36;
	cvta.to.global.u64 	%rd2, %rd5;
	mov.b32 	%r72, -1;
	mov.b32 	%r63, 0;
$L__BB0_3:
	add.s32 	%r47, %r4, %r63;
	cvt.s64.s32 	%rd14, %r47;
	add.s64 	%rd15, %rd2, %rd14;
	ld.global.u8 	%r7, [%rd15];
	and.b32  	%r48, %r7, 128;
	setp.eq.s32 	%p3, %r48, 0;
	@%p3 bra 	$L__BB0_5;
	add.s32 	%r66, %r72, 1;
	bra.uni 	$L__BB0_6;
$L__BB0_5:
	cvt.s64.s32 	%rd16, %r72;
	add.s64 	%rd17, %rd1, %rd16;
	ld.local.u8 	%rs1, [%rd17];
	add.s16 	%rs2, %rs1, 1;
	st.local.u8 	[%rd17], %rs2;
	mov.u32 	%r66, %r72;
$L__BB0_6:
	setp.gt.s32 	%p4, %r66, 15;
	mov.b32 	%r72, 16;
	@%p4 bra 	$L__BB0_34;
	and.b32  	%r50, %r7, 64;
	setp.eq.s32 	%p5, %r50, 0;
	@%p5 bra 	$L__BB0_9;
	add.s32 	%r66, %r66, 1;
	bra.uni 	$L__BB0_10;
$L__BB0_9:
	cvt.s64.s32 	%rd18, %r66;
	add.s64 	%rd19, %rd1, %rd18;
	ld.local.u8 	%rs3, [%rd19];
	add.s16 	%rs4, %rs3, 1;
	st.local.u8 	[%rd19], %rs4;
$L__BB0_10:
	setp.gt.s32 	%p6, %r66, 15;
	@%p6 bra 	$L__BB0_34;
	and.b32  	%r52, %r7, 32;
	setp.eq.s32 	%p7, %r52, 0;
	@%p7 bra 	$L__BB0_13;
	add.s32 	%r66, %r66, 1;
	bra.uni 	$L__BB0_14;
$L__BB0_13:
	cvt.s64.s32 	%rd20, %r66;
	add.s64 	%rd21, %rd1, %rd20;
	ld.local.u8 	%rs5, [%rd21];
	add.s16 	%rs6, %rs5, 1;
	st.local.u8 	[%rd21], %rs6;
$L__BB0_14:
	setp.gt.s32 	%p8, %r66, 15;
	@%p8 bra 	$L__BB0_34;
	and.b32  	%r54, %r7, 16;
	setp.eq.s32 	%p9, %r54, 0;
	@%p9 bra 	$L__BB0_17;
	add.s32 	%r66, %r66, 1;
	bra.uni 	$L__BB0_18;
$L__BB0_17:
	cvt.s64.s32 	%rd22, %r66;
	add.s64 	%rd23, %rd1, %rd22;
	ld.local.u8 	%rs7, [%rd23];
	add.s16 	%rs8, %rs7, 1;
	st.local.u8 	[%rd23], %rs8;
$L__BB0_18:
	setp.gt.s32 	%p10, %r66, 15;
	@%p10 bra 	$L__BB0_34;
	and.b32  	%r56, %r7, 8;
	setp.eq.s32 	%p11, %r56, 0;
	@%p11 bra 	$L__BB0_21;
	add.s32 	%r66, %r66, 1;
	bra.uni 	$L__BB0_22;
$L__BB0_21:
	cvt.s64.s32 	%rd24, %r66;
	add.s64 	%rd25, %rd1, %rd24;
	ld.local.u8 	%rs9, [%rd25];
	add.s16 	%rs10, %rs9, 1;
	st.local.u8 	[%rd25], %rs10;
$L__BB0_22:
	setp.gt.s32 	%p12, %r66, 15;
	@%p12 bra 	$L__BB0_34;
	and.b32  	%r58, %r7, 4;
	setp.eq.s32 	%p13, %r58, 0;
	@%p13 bra 	$L__BB0_25;
	add.s32 	%r66, %r66, 1;
	bra.uni 	$L__BB0_26;
$L__BB0_25:
	cvt.s64.s32 	%rd26, %r66;
	add.s64 	%rd27, %rd1, %rd26;
	ld.local.u8 	%rs11, [%rd27];
	add.s16 	%rs12, %rs11, 1;
	st.local.u8 	[%rd27], %rs12;
$L__BB0_26:
	setp.gt.s32 	%p14, %r66, 15;
	@%p14 bra 	$L__BB0_34;
	and.b32  	%r60, %r7, 2;
	setp.eq.s32 	%p15, %r60, 0;
	@%p15 bra 	$L__BB0_29;
	add.s32 	%r66, %r66, 1;
	bra.uni 	$L__BB0_30;
$L__BB0_29:
	cvt.s64.s32 	%rd28, %r66;
	add.s64 	%rd29, %rd1, %rd28;
	ld.local.u8 	%rs13, [%rd29];
	add.s16 	%rs14, %rs13, 1;
	st.local.u8 	[%rd29], %rs14;
$L__BB0_30:
	setp.gt.s32 	%p16, %r66, 15;
	@%p16 bra 	$L__BB0_34;
	and.b32  	%r62, %r7, 1;
	setp.eq.b32 	%p17, %r62, 1;
	not.pred 	%p18, %p17;
	@%p18 bra 	$L__BB0_33;
	add.s32 	%r72, %r66, 1;
	bra.uni 	$L__BB0_34;
$L__BB0_33:
	cvt.s64.s32 	%rd30, %r66;
	add.s64 	%rd31, %rd1, %rd30;
	ld.local.u8 	%rs15, [%rd31];
	add.s16 	%rs16, %rs15, 1;
	st.local.u8 	[%rd31], %rs16;
	mov.u32 	%r72, %r66;
$L__BB0_34:
	add.s32 	%r63, %r63, 1;
	setp.lt.u32 	%p19, %r63, %r3;
	setp.lt.s32 	%p20, %r72, 16;
	and.pred  	%p21, %p19, %p20;
	@%p21 bra 	$L__BB0_3;
	ld.local.v4.u32 	{%r73, %r74, %r75, %r76}, [%rd1];
$L__BB0_36:
	cvt.s64.s32 	%rd32, %r2;
	cvta.to.global.u64 	%rd33, %rd6;
	add.s64 	%rd34, %rd33, %rd32;
	st.global.v4.u32 	[%rd34], {%r73, %r74, %r75, %r76};
$L__BB0_37:
	ret;

}
	// .globl	_Z21decompress_kernel_16bPtS_PhS0_i
.visible .entry _Z21decompress_kernel_16bPtS_PhS0_i(
	.param .u64 .ptr .align 1 _Z21decompress_kernel_16bPtS_PhS0_i_param_0,
	.param .u64 .ptr .align 1 _Z21decompress_kernel_16bPtS_PhS0_i_param_1,
	.param .u64 .ptr .align 1 _Z21decompress_kernel_16bPtS_PhS0_i_param_2,
	.param .u64 .ptr .align 1 _Z21decompress_kernel_16bPtS_PhS0_i_param_3,
	.param .u32 _Z21decompress_kernel_16bPtS_PhS0_i_param_4
)
{
	.reg .pred 	%p<33>;
	.reg .b16 	%rs<66>;
	.reg .b32 	%r<418>;
	.reg .b64 	%rd<16>;

	ld.param.u64 	%rd1, [_Z21decompress_kernel_16bPtS_PhS0_i_param_0];
	ld.param.u64 	%rd2, [_Z21decompress_kernel_16bPtS_PhS0_i_param_1];
	ld.param.u64 	%rd3, [_Z21decompress_kernel_16bPtS_PhS0_i_param_2];
	ld.param.u64 	%rd4, [_Z21decompress_kernel_16bPtS_PhS0_i_param_3];
	cvta.to.global.u64 	%rd5, %rd4;
	cvta.to.global.u64 	%rd6, %rd3;
	cvta.to.global.u64 	%rd7, %rd1;
	mov.u32 	%r1, %ctaid.x;
	mov.u32 	%r2, %ntid.x;
	mov.u32 	%r3, %tid.x;
	mad.lo.s32 	%r4, %r1, %r2, %r3;
	shl.b32 	%r5, %r4, 5;
	cvt.s64.s32 	%rd8, %r5;
	add.s64 	%rd9, %rd6, %rd8;
	add.s64 	%rd10, %rd5, %rd8;
	cvta.to.global.u64 	%rd11, %rd2;
	ld.global.v4.u32 	{%r6, %r7, %r8, %r9}, [%rd9];
	ld.global.v4.u32 	{%r10, %r11, %r12, %r13}, [%rd10];
	ld.global.v4.u32 	{%r14, %r15, %r16, %r17}, [%rd9+16];
	ld.global.v4.u32 	{%r18, %r19, %r20, %r21}, [%rd10+16];
	shl.b32 	%r22, %r1, 1;
	shr.u32 	%r23, %r4, 4;
	and.b32  	%r24, %r23, 1;
	or.b32  	%r25, %r22, %r24;
	mul.wide.u32 	%rd12, %r25, 2;
	add.s64 	%rd13, %rd11, %rd12;
	ld.global.u16 	%rs1, [%rd13];
	and.b32  	%r26, %r6, 1;
	setp.eq.b32 	%p1, %r26, 1;
	and.b32  	%r27, %r6, 255;
	add.s32 	%r28, %r27, -1;
	shr.u32 	%r29, %r28, 1;
	shr.u32 	%r30, %r6, 1;
	and.b32  	%r31, %r30, 127;
	selp.b32 	%r32, %r29, %r31, %p1;
	and.b32  	%r33, %r10, 255;
	mad.lo.s32 	%r34, %r33, 126, %r32;
	neg.s32 	%r35, %r34;
	selp.b32 	%r36, %r35, %r34, %p1;
	cvt.u16.u32 	%rs2, %r36;
	add.s16 	%rs3, %rs1, %rs2;
	shr.u32 	%r37, %r6, 8;
	shr.u32 	%r38, %r10, 8;
	and.b32  	%r39, %r6, 256;
	setp.eq.s32 	%p2, %r39, 0;
	and.b32  	%r40, %r37, 255;
	add.s32 	%r41, %r40, -1;
	shr.u32 	%r42, %r41, 1;
	shr.u32 	%r43, %r6, 9;
	and.b32  	%r44, %r43, 127;
	selp.b32 	%r45, %r44, %r42, %p2;
	and.b32  	%r46, %r38, 255;
	mad.lo.s32 	%r47, %r46, 126, %r45;
	neg.s32 	%r48, %r47;
	selp.b32 	%r49, %r47, %r48, %p2;
	cvt.u16.u32 	%rs4, %r49;
	add.s16 	%rs5, %rs1, %rs4;
	shr.u32 	%r50, %r6, 16;
	shr.u32 	%r51, %r10, 16;
	and.b32  	%r52, %r6, 65536;
	setp.eq.s32 	%p3, %r52, 0;
	and.b32  	%r53, %r50, 255;
	add.s32 	%r54, %r53, -1;
	shr.u32 	%r55, %r54, 1;
	shr.u32 	%r56, %r6, 17;
	and.b32  	%r57, %r56, 127;
	selp.b32 	%r58, %r57, %r55, %p3;
	and.b32  	%r59, %r51, 255;
	mad.lo.s32 	%r60, %r59, 126, %r58;
	neg.s32 	%r61, %r60;
	selp.b32 	%r62, %r60, %r61, %p3;
	cvt.u16.u32 	%rs6, %r62;
	add.s16 	%rs7, %rs1, %rs6;
	shr.u32 	%r63, %r6, 24;
	shr.u32 	%r64, %r10, 24;
	and.b32  	%r65, %r6, 16777216;
	setp.eq.s32 	%p4, %r65, 0;
	add.s32 	%r66, %r63, -1;
	shr.u32 	%r67, %r66, 1;
	shr.u32 	%r68, %r6, 25;
	selp.b32 	%r69, %r68, %r67, %p4;
	mad.lo.s32 	%r70, %r64, 126, %r69;
	neg.s32 	%r71, %r70;
	selp.b32 	%r72, %r70, %r71, %p4;
	cvt.u16.u32 	%rs8, %r72;
	add.s16 	%rs9, %rs1, %rs8;
	and.b32  	%r73, %r7, 1;
	setp.eq.b32 	%p5, %r73, 1;
	and.b32  	%r74, %r7, 255;
	add.s32 	%r75, %r74, -1;
	shr.u32 	%r76, %r75, 1;
	shr.u32 	%r77, %r7, 1;
	and.b32  	%r78, %r77, 127;
	selp.b32 	%r79, %r76, %r78, %p5;
	and.b32  	%r80, %r11, 255;
	mad.lo.s32 	%r81, %r80, 126, %r79;
	neg.s32 	%r82, %r81;
	selp.b32 	%r83, %r82, %r81, %p5;
	cvt.u16.u32 	%rs10, %r83;
	add.s16 	%rs11, %rs1, %rs10;
	shr.u32 	%r84, %r7, 8;
	shr.u32 	%r85, %r11, 8;
	and.b32  	%r86, %r7, 256;
	setp.eq.s32 	%p6, %r86, 0;
	and.b32  	%r87, %r84, 255;
	add.s32 	%r88, %r87, -1;
	shr.u32 	%r89, %r88, 1;
	shr.u32 	%r90, %r7, 9;
	and.b32  	%r91, %r90, 127;
	selp.b32 	%r92, %r91, %r89, %p6;
	and.b32  	%r93, %r85, 255;
	mad.lo.s32 	%r94, %r93, 126, %r92;
	neg.s32 	%r95, %r94;
	selp.b32 	%r96, %r94, %r95, %p6;
	cvt.u16.u32 	%rs12, %r96;
	add.s16 	%rs13, %rs1, %rs12;
	shr.u32 	%r97, %r7, 16;
	shr.u32 	%r98, %r11, 16;
	and.b32  	%r99, %r7, 65536;
	setp.eq.s32 	%p7, %r99, 0;
	and.b32  	%r100, %r97, 255;
	add.s32 	%r101, %r100, -1;
	shr.u32 	%r102, %r101, 1;
	shr.u32 	%r103, %r7, 17;
	and.b32  	%r104, %r103, 127;
	selp.b32 	%r105, %r104, %r102, %p7;
	and.b32  	%r106, %r98, 255;
	mad.lo.s32 	%r107, %r106, 126, %r105;
	neg.s32 	%r108, %r107;
	selp.b32 	%r109, %r107, %r108, %p7;
	cvt.u16.u32 	%rs14, %r109;
	add.s16 	%rs15, %rs1, %rs14;
	shr.u32 	%r110, %r7, 24;
	shr.u32 	%r111, %r11, 24;
	and.b32  	%r112, %r7, 16777216;
	setp.eq.s32 	%p8, %r112, 0;
	add.s32 	%r113, %r110, -1;
	shr.u32 	%r114, %r113, 1;
	shr.u32 	%r115, %r7, 25;
	selp.b32 	%r116, %r115, %r114, %p8;
	mad.lo.s32 	%r117, %r111, 126, %r116;
	neg.s32 	%r118, %r117;
	selp.b32 	%r119, %r117, %r118, %p8;
	cvt.u16.u32 	%rs16, %r119;
	add.s16 	%rs17, %rs1, %rs16;
	and.b32  	%r120, %r8, 1;
	setp.eq.b32 	%p9, %r120, 1;
	and.b32  	%r121, %r8, 255;
	add.s32 	%r122, %r121, -1;
	shr.u32 	%r123, %r122, 1;
	shr.u32 	%r124, %r8, 1;
	and.b32  	%r125, %r124, 127;
	selp.b32 	%r126, %r123, %r125, %p9;
	and.b32  	%r127, %r12, 255;
	mad.lo.s32 	%r128, %r127, 126, %r126;
	neg.s32 	%r129, %r128;
	selp.b32 	%r130, %r129, %r128, %p9;
	cvt.u16.u32 	%rs18, %r130;
	add.s16 	%rs19, %rs1, %rs18;
	shr.u32 	%r131, %r8, 8;
	shr.u32 	%r132, %r12, 8;
	and.b32  	%r133, %r8, 256;
	setp.eq.s32 	%p10, %r133, 0;
	and.b32  	%r134, %r131, 255;
	add.s32 	%r135, %r134, -1;
	shr.u32 	%r136, %r135, 1;
	shr.u32 	%r137, %r8, 9;
	and.b32  	%r138, %r137, 127;
	selp.b32 	%r139, %r138, %r136, %p10;
	and.b32  	%r140, %r132, 255;
	mad.lo.s32 	%r141, %r140, 126, %r139;
	neg.s32 	%r142, %r141;
	selp.b32 	%r143, %r141, %r142, %p10;
	cvt.u16.u32 	%rs20, %r143;
	add.s16 	%rs21, %rs1, %rs20;
	shr.u32 	%r144, %r8, 16;
	shr.u32 	%r145, %r12, 16;
	and.b32  	%r146, %r8, 65536;
	setp.eq.s32 	%p11, %r146, 0;
	and.b32  	%r147, %r144, 255;
	add.s32 	%r148, %r147, -1;
	shr.u32 	%r149, %r148, 1;
	shr.u32 	%r150, %r8, 17;
	and.b32  	%r151, %r150, 127;
	selp.b32 	%r152, %r151, %r149, %p11;
	and.b32  	%r153, %r145, 255;
	mad.lo.s32 	%r154, %r153, 126, %r152;
	neg.s32 	%r155, %r154;
	selp.b32 	%r156, %r154, %r155, %p11;
	cvt.u16.u32 	%rs22, %r156;
	add.s16 	%rs23, %rs1, %rs22;
	shr.u32 	%r157, %r8, 24;
	shr.u32 	%r158, %r12, 24;
	and.b32  	%r159, %r8, 16777216;
	setp.eq.s32 	%p12, %r159, 0;
	add.s32 	%r160, %r157, -1;
	shr.u32 	%r161, %r160, 1;
	shr.u32 	%r162, %r8, 25;
	selp.b32 	%r163, %r162, %r161, %p12;
	mad.lo.s32 	%r164, %r158, 126, %r163;
	neg.s32 	%r165, %r164;
	selp.b32 	%r166, %r164, %r165, %p12;
	cvt.u16.u32 	%rs24, %r166;
	add.s16 	%rs25, %rs1, %rs24;
	and.b32  	%r167, %r9, 1;
	setp.eq.b32 	%p13, %r167, 1;
	and.b32  	%r168, %r9, 255;
	add.s32 	%r169, %r168, -1;
	shr.u32 	%r170, %r169, 1;
	shr.u32 	%r171, %r9, 1;
	and.b32  	%r172, %r171, 127;
	selp.b32 	%r173, %r170, %r172, %p13;
	and.b32  	%r174, %r13, 255;
	mad.lo.s32 	%r175, %r174, 126, %r173;
	neg.s32 	%r176, %r175;
	selp.b32 	%r177, %r176, %r175, %p13;
	cvt.u16.u32 	%rs26, %r177;
	add.s16 	%rs27, %rs1, %rs26;
	shr.u32 	%r178, %r9, 8;
	shr.u32 	%r179, %r13, 8;
	and.b32  	%r180, %r9, 256;
	setp.eq.s32 	%p14, %r180, 0;
	and.b32  	%r181, %r178, 255;
	add.s32 	%r182, %r181, -1;
	shr.u32 	%r183, %r182, 1;
	shr.u32 	%r184, %r9, 9;
	and.b32  	%r185, %r184, 127;
	selp.b32 	%r186, %r185, %r183, %p14;
	and.b32  	%r187, %r179, 255;
	mad.lo.s32 	%r188, %r187, 126, %r186;
	neg.s32 	%r189, %r188;
	selp.b32 	%r190, %r188, %r189, %p14;
	cvt.u16.u32 	%rs28, %r190;
	add.s16 	%rs29, %rs1, %rs28;
	shr.u32 	%r191, %r9, 16;
	shr.u32 	%r192, %r13, 16;
	and.b32  	%r193, %r9, 65536;
	setp.eq.s32 	%p15, %r193, 0;
	and.b32  	%r194, %r191, 255;
	add.s32 	%r195, %r194, -1;
	shr.u32 	%r196, %r195, 1;
	shr.u32 	%r197, %r9, 17;
	and.b32  	%r198, %r197, 127;
	selp.b32 	%r199, %r198, %r196, %p15;
	and.b32  	%r200, %r192, 255;
	mad.lo.s32 	%r201, %r200, 126, %r199;
	neg.s32 	%r202, %r201;
	selp.b32 	%r203, %r201, %r202, %p15;
	cvt.u16.u32 	%rs30, %r203;
	add.s16 	%rs31, %rs1, %rs30;
	shr.u32 	%r204, %r9, 24;
	shr.u32 	%r205, %r13, 24;
	and.b32  	%r206, %r9, 16777216;
	setp.eq.s32 	%p16, %r206, 0;
	add.s32 	%r207, %r204, -1;
	shr.u32 	%r208, %r207, 1;
	shr.u32 	%r209, %r9, 25;
	selp.b32 	%r210, %r209, %r208, %p16;
	mad.lo.s32 	%r211, %r205, 126, %r210;
	neg.s32 	%r212, %r211;
	selp.b32 	%r213, %r211, %r212, %p16;
	cvt.u16.u32 	%rs32, %r213;
	add.s16 	%rs33, %rs1, %rs32;
	and.b32  	%r214, %r14, 1;
	setp.eq.b32 	%p17, %r214, 1;
	and.b32  	%r215, %r14, 255;
	add.s32 	%r216, %r215, -1;
	shr.u32 	%r217, %r216, 1;
	shr.u32 	%r218, %r14, 1;
	and.b32  	%r219, %r218, 127;
	selp.b32 	%r220, %r217, %r219, %p17;
	and.b32  	%r221, %r18, 255;
	mad.lo.s32 	%r222, %r221, 126, %r220;
	neg.s32 	%r223, %r222;
	selp.b32 	%r224, %r223, %r222, %p17;
	cvt.u16.u32 	%rs34, %r224;
	add.s16 	%rs35, %rs1, %rs34;
	shr.u32 	%r225, %r14, 8;
	shr.u32 	%r226, %r18, 8;
	and.b32  	%r227, %r14, 256;
	setp.eq.s32 	%p18, %r227, 0;
	and.b32  	%r228, %r225, 255;
	add.s32 	%r229, %r228, -1;
	shr.u32 	%r230, %r229, 1;
	shr.u32 	%r231, %r14, 9;
	and.b32  	%r232, %r231, 127;
	selp.b32 	%r233, %r232, %r230, %p18;
	and.b32  	%r234, %r226, 255;
	mad.lo.s32 	%r235, %r234, 126, %r233;
	neg.s32 	%r236, %r235;
	selp.b32 	%r237, %r235, %r236, %p18;
	cvt.u16.u32 	%rs36, %r237;
	add.s16 	%rs37, %rs1, %rs36;
	shr.u32 	%r238, %r14, 16;
	shr.u32 	%r239, %r18, 16;
	and.b32  	%r240, %r14, 65536;
	setp.eq.s32 	%p19, %r240, 0;
	and.b32  	%r241, %r238, 255;
	add.s32 	%r242, %r241, -1;
	shr.u32 	%r243, %r242, 1;
	shr.u32 	%r244, %r14, 17;
	and.b32  	%r245, %r244, 127;
	selp.b32 	%r246, %r245, %r243, %p19;
	and.b32  	%r247, %r239, 255;
	mad.lo.s32 	%r248, %r247, 126, %r246;
	neg.s32 	%r249, %r248;
	selp.b32 	%r250, %r248, %r249, %p19;
	cvt.u16.u32 	%rs38, %r250;
	add.s16 	%rs39, %rs1, %rs38;
	shr.u32 	%r251, %r14, 24;
	shr.u32 	%r252, %r18, 24;
	and.b32  	%r253, %r14, 16777216;
	setp.eq.s32 	%p20, %r253, 0;
	add.s32 	%r254, %r251, -1;
	shr.u32 	%r255, %r254, 1;
	shr.u32 	%r256, %r14, 25;
	selp.b32 	%r257, %r256, %r255, %p20;
	mad.lo.s32 	%r258, %r252, 126, %r257;
	neg.s32 	%r259, %r258;
	selp.b32 	%r260, %r258, %r259, %p20;
	cvt.u16.u32 	%rs40, %r260;
	add.s16 	%rs41, %rs1, %rs40;
	and.b32  	%r261, %r15, 1;
	setp.eq.b32 	%p21, %r261, 1;
	and.b32  	%r262, %r15, 255;
	add.s32 	%r263, %r262, -1;
	shr.u32 	%r264, %r263, 1;
	shr.u32 	%r265, %r15, 1;
	and.b32  	%r266, %r265, 127;
	selp.b32 	%r267, %r264, %r266, %p21;
	and.b32  	%r268, %r19, 255;
	mad.lo.s32 	%r269, %r268, 126, %r267;
	neg.s32 	%r270, %r269;
	selp.b32 	%r271, %r270, %r269, %p21;
	cvt.u16.u32 	%rs42, %r271;
	add.s16 	%rs43, %rs1, %rs42;
	shr.u32 	%r272, %r15, 8;
	shr.u32 	%r273, %r19, 8;
	and.b32  	%r274, %r15, 256;
	setp.eq.s32 	%p22, %r274, 0;
	and.b32  	%r275, %r272, 255;
	add.s32 	%r276, %r275, -1;
	shr.u32 	%r277, %r276, 1;
	shr.u32 	%r278, %r15, 9;
	and.b32  	%r279, %r278, 127;
	selp.b32 	%r280, %r279, %r277, %p22;
	and.b32  	%r281, %r273, 255;
	mad.lo.s32 	%r282, %r281, 126, %r280;
	neg.s32 	%r283, %r282;
	selp.b32 	%r284, %r282, %r283, %p22;
	cvt.u16.u32 	%rs44, %r284;
	add.s16 	%rs45, %rs1, %rs44;
	shr.u32 	%r285, %r15, 16;
	shr.u32 	%r286, %r19, 16;
	and.b32  	%r287, %r15, 65536;
	setp.eq.s32 	%p23, %r287, 0;
	and.b32  	%r288, %r285, 255;
	add.s32 	%r289, %r288, -1;
	shr.u32 	%r290, %r289, 1;
	shr.u32 	%r291, %r15, 17;
	and.b32  	%r292, %r291, 127;
	selp.b32 	%r293, %r292, %r290, %p23;
	and.b32  	%r294, %r286, 255;
	mad.lo.s32 	%r295, %r294, 126, %r293;
	neg.s32 	%r296, %r295;
	selp.b32 	%r297, %r295, %r296, %p23;
	cvt.u16.u32 	%rs46, %r297;
	add.s16 	%rs47, %rs1, %rs46;
	shr.u32 	%r298, %r15, 24;
	shr.u32 	%r299, %r19, 24;
	and.b32  	%r300, %r15, 16777216;
	setp.eq.s32 	%p24, %r300, 0;
	add.s32 	%r301, %r298, -1;
	shr.u32 	%r302, %r301, 1;
	shr.u32 	%r303, %r15, 25;
	selp.b32 	%r304, %r303, %r302, %p24;
	mad.lo.s32 	%r305, %r299, 126, %r304;
	neg.s32 	%r306, %r305;
	selp.b32 	%r307, %r305, %r306, %p24;
	cvt.u16.u32 	%rs48, %r307;
	add.s16 	%rs49, %rs1, %rs48;
	and.b32  	%r308, %r16, 1;
	setp.eq.b32 	%p25, %r308, 1;
	and.b32  	%r309, %r16, 255;
	add.s32 	%r310, %r309, -1;
	shr.u32 	%r311, %r310, 1;
	shr.u32 	%r312, %r16, 1;
	and.b32  	%r313, %r312, 127;
	selp.b32 	%r314, %r311, %r313, %p25;
	and.b32  	%r315, %r20, 255;
	mad.lo.s32 	%r316, %r315, 126, %r314;
	neg.s32 	%r317, %r316;
	selp.b32 	%r318, %r317, %r316, %p25;
	cvt.u16.u32 	%rs50, %r318;
	add.s16 	%rs51, %rs1, %rs50;
	shr.u32 	%r319, %r16, 8;
	shr.u32 	%r320, %r20, 8;
	and.b32  	%r321, %r16, 256;
	setp.eq.s32 	%p26, %r321, 0;
	and.b32  	%r322, %r319, 255;
	add.s32 	%r323, %r322, -1;
	shr.u32 	%r324, %r323, 1;
	shr.u32 	%r325, %r16, 9;
	and.b32  	%r326, %r325, 127;
	selp.b32 	%r327, %r326, %r324, %p26;
	and.b32  	%r328, %r320, 255;
	mad.lo.s32 	%r329, %r328, 126, %r327;
	neg.s32 	%r330, %r329;
	selp.b32 	%r331, %r329, %r330, %p26;
	cvt.u16.u32 	%rs52, %r331;
	add.s16 	%rs53, %rs1, %rs52;
	shr.u32 	%r332, %r16, 16;
	shr.u32 	%r333, %r20, 16;
	and.b32  	%r334, %r16, 65536;
	setp.eq.s32 	%p27, %r334, 0;
	and.b32  	%r335, %r332, 255;
	add.s32 	%r336, %r335, -1;
	shr.u32 	%r337, %r336, 1;
	shr.u32 	%r338, %r16, 17;
	and.b32  	%r339, %r338, 127;
	selp.b32 	%r340, %r339, %r337, %p27;
	and.b32  	%r341, %r333, 255;
	mad.lo.s32 	%r342, %r341, 126, %r340;
	neg.s32 	%r343, %r342;
	selp.b32 	%r344, %r342, %r343, %p27;
	cvt.u16.u32 	%rs54, %r344;
	add.s16 	%rs55, %rs1, %rs54;
	shr.u32 	%r345, %r16, 24;
	shr.u32 	%r346, %r20, 24;
	and.b32  	%r347, %r16, 16777216;
	setp.eq.s32 	%p28, %r347, 0;
	add.s32 	%r348, %r345, -1;
	shr.u32 	%r349, %r348, 1;
	shr.u32 	%r350, %r16, 25;
	selp.b32 	%r351, %r350, %r349, %p28;
	mad.lo.s32 	%r352, %r346, 126, %r351;
	neg.s32 	%r353, %r352;
	selp.b32 	%r354, %r352, %r353, %p28;
	cvt.u16.u32 	%rs56, %r354;
	add.s16 	%rs57, %rs1, %rs56;
	and.b32  	%r355, %r17, 1;
	setp.eq.b32 	%p29, %r355, 1;
	and.b32  	%r356, %r17, 255;
	add.s32 	%r357, %r356, -1;
	shr.u32 	%r358, %r357, 1;
	shr.u32 	%r359, %r17, 1;
	and.b32  	%r360, %r359, 127;
	selp.b32 	%r361, %r358, %r360, %p29;
	and.b32  	%r362, %r21, 255;
	mad.lo.s32 	%r363, %r362, 126, %r361;
	neg.s32 	%r364, %r363;
	selp.b32 	%r365, %r364, %r363, %p29;
	cvt.u16.u32 	%rs58, %r365;
	add.s16 	%rs59, %rs1, %rs58;
	shr.u32 	%r366, %r17, 8;
	shr.u32 	%r367, %r21, 8;
	and.b32  	%r368, %r17, 256;
	setp.eq.s32 	%p30, %r368, 0;
	and.b32  	%r369, %r366, 255;
	add.s32 	%r370, %r369, -1;
	shr.u32 	%r371, %r370, 1;
	shr.u32 	%r372, %r17, 9;
	and.b32  	%r373, %r372, 127;
	selp.b32 	%r374, %r373, %r371, %p30;
	and.b32  	%r375, %r367, 255;
	mad.lo.s32 	%r376, %r375, 126, %r374;
	neg.s32 	%r377, %r376;
	selp.b32 	%r378, %r376, %r377, %p30;
	cvt.u16.u32 	%rs60, %r378;
	add.s16 	%rs61, %rs1, %rs60;
	shr.u32 	%r379, %r17, 16;
	shr.u32 	%r380, %r21, 16;
	and.b32  	%r381, %r17, 65536;
	setp.eq.s32 	%p31, %r381, 0;
	and.b32  	%r382, %r379, 255;
	add.s32 	%r383, %r382, -1;
	shr.u32 	%r384, %r383, 1;
	shr.u32 	%r385, %r17, 17;
	and.b32  	%r386, %r385, 127;
	selp.b32 	%r387, %r386, %r384, %p31;
	and.b32  	%r388, %r380, 255;
	mad.lo.s32 	%r389, %r388, 126, %r387;
	neg.s32 	%r390, %r389;
	selp.b32 	%r391, %r389, %r390, %p31;
	cvt.u16.u32 	%rs62, %r391;
	add.s16 	%rs63, %rs1, %rs62;
	shr.u32 	%r392, %r17, 24;
	shr.u32 	%r393, %r21, 24;
	and.b32  	%r394, %r17, 16777216;
	setp.eq.s32 	%p32, %r394, 0;
	add.s32 	%r395, %r392, -1;
	shr.u32 	%r396, %r395, 1;
	shr.u32 	%r397, %r17, 25;
	selp.b32 	%r398, %r397, %r396, %p32;
	mad.lo.s32 	%r399, %r393, 126, %r398;
	neg.s32 	%r400, %r399;
	selp.b32 	%r401, %r399, %r400, %p32;
	cvt.u16.u32 	%rs64, %r401;
	add.s16 	%rs65, %rs1, %rs64;
	mul.wide.s32 	%rd14, %r5, 2;
	add.s64 	%rd15, %rd7, %rd14;
	mov.b32 	%r402, {%rs15, %rs17};
	mov.b32 	%r403, {%rs11, %rs13};
	mov.b32 	%r404, {%rs7, %rs9};
	mov.b32 	%r405, {%rs3, %rs5};
	st.global.v4.u32 	[%rd15], {%r405, %r404, %r403, %r402};
	mov.b32 	%r406, {%rs31, %rs33};
	mov.b32 	%r407, {%rs27, %rs29};
	mov.b32 	%r408, {%rs23, %rs25};
	mov.b32 	%r409, {%rs19, %rs21};
	st.global.v4.u32 	[%rd15+16], {%r409, %r408, %r407, %r406};
	mov.b32 	%r410, {%rs47, %rs49};
	mov.b32 	%r411, {%rs43, %rs45};
	mov.b32 	%r412, {%rs39, %rs41};
	mov.b32 	%r413, {%rs35, %rs37};
	st.global.v4.u32 	[%rd15+32], {%r413, %r412, %r411, %r410};
	mov.b32 	%r414, {%rs63, %rs65};
	mov.b32 	%r415, {%rs59, %rs61};
	mov.b32 	%r416, {%rs55, %rs57};
	mov.b32 	%r417, {%rs51, %rs53};
	st.global.v4.u32 	[%rd15+48], {%r417, %r416, %r415, %r414};
	ret;

}
	// .globl	_Z21map_values_kernel_16bPKtPhS1_PtS2_PViS4_S4_ii
.visible .entry _Z21map_values_kernel_16bPKtPhS1_PtS2_PViS4_S4_ii(
	.param .u64 .ptr .align 1 _Z21map_values_kernel_16bPKtPhS1_PtS2_PViS4_S4_ii_param_0,
	.param .u64 .ptr .align 1 _Z21map_values_kernel_16bPKtPhS1_PtS2_PViS4_S4_ii_param_1,
	.param .u64 .ptr .align 1 _Z21map_values_kernel_16bPKtPhS1_PtS2_PViS4_S4_ii_param_2,
	.param .u64 .ptr .align 1 _Z21map_values_kernel_16bPKtPhS1_PtS2_PViS4_S4_ii_param_3,
	.param .u64 .ptr .align 1 _Z21map_values_kernel_16bPKtPhS1_PtS2_PViS4_S4_ii_param_4,
	.param .u64 .ptr .align 1 _Z21map_values_kernel_16bPKtPhS1_PtS2_PViS4_S4_ii_param_5,
	.param .u64 .ptr .align 1 _Z21map_values_kernel_16bPKtPhS1_PtS2_PViS4_S4_ii_param_6,
	.param .u64 .ptr .align 1 _Z21map_values_kernel_16bPKtPhS1_PtS2_PViS4_S4_ii_param_7,
	.param .u32 _Z21map_values_kernel_16bPKtPhS1_PtS2_PViS4_S4_ii_param_8,
	.param .u32 _Z21map_values_kernel_16bPKtPhS1_PtS2_PViS4_S4_ii_param_9
)
{
	.local .align 16 .b8 	__local_depot2[48];
	.reg .b64 	%SP;
	.reg .b64 	%SPL;
	.reg .pred 	%p<74>;
	.reg .b16 	%rs<39>;
	.reg .b32 	%r<467>;
	.reg .b64 	%rd<87>;
	// demoted variable
	.shared .align 4 .u32 _ZZ21map_values_kernel_16bPKtPhS1_PtS2_PViS4_S4_iiE8excl_sum;
	mov.u64 	%SPL, __local_depot2;
	ld.param.u64 	%rd19, [_Z21map_values_kernel_16bPKtPhS1_PtS2_PViS4_S4_ii_param_0];
	ld.param.u64 	%rd23, [_Z21map_values_kernel_16bPKtPhS1_PtS2_PViS4_S4_ii_param_2];
	ld.param.u64 	%rd21, [_Z21map_values_kernel_16bPKtPhS1_PtS2_PViS4_S4_ii_param_3];
	ld.param.u64 	%rd24, [_Z21map_values_kernel_16bPKtPhS1_PtS2_PViS4_S4_ii_param_5];
	ld.param.u64 	%rd25, [_Z21map_values_kernel_16bPKtPhS1_PtS2_PViS4_S4_ii_param_6];
	ld.param.u64 	%rd26, [_Z21map_values_kernel_16bPKtPhS1_PtS2_PViS4_S4_ii_param_7];
	ld.param.u32 	%r146, [_Z21map_values_kernel_16bPKtPhS1_PtS2_PViS4_S4_ii_param_8];
	ld.param.u32 	%r147, [_Z21map_values_kernel_16bPKtPhS1_PtS2_PViS4_S4_ii_param_9];
	cvta.to.global.u64 	%rd1, %rd23;
	cvta.to.global.u64 	%rd2, %rd25;
	cvta.to.global.u64 	%rd3, %rd26;
	cvta.to.global.u64 	%rd4, %rd24;
	add.u64 	%rd5, %SPL, 0;
	add.u64 	%rd6, %SPL, 16;
	mov.u32 	%r149, %tid.x;
	mov.u32 	%r1, %ctaid.x;
	mov.u32 	%r150, %ntid.x;
	mad.lo.s32 	%r2, %r1, %r150, %r149;
	and.b32  	%r3, %r2, 31;
	shr.s32 	%r4, %r2, 5;
	mov.b32 	%r436, 0;
	st.local.v4.b32 	[%rd5], {%r436, %r436, %r436, %r436};
	st.local.v4.b32 	[%rd6], {%r436, %r436, %r436, %r436};
	st.local.v4.b32 	[%rd6+16], {%r436, %r436, %r436, %r436};
	shl.b32 	%r5, %r4, 9;
	shl.b32 	%r151, %r2, 4;
	and.b32  	%r6, %r151, 496;
	or.b32  	%r439, %r5, %r6;
	add.s32 	%r152, %r439, 16;
	min.s32 	%r8, %r152, %r146;
	setp.le.s32 	%p1, %r146, %r439;
	mov.u32 	%r437, %r436;
	@%p1 bra 	$L__BB2_7;
	add.s32 	%r155, %r439, 1;
	max.s32 	%r9, %r8, %r155;
	and.b32  	%r10, %r9, 3;
	sub.s32 	%r156, %r6, %r9;
	add.s32 	%r157, %r156, %r5;
	setp.gt.u32 	%p2, %r157, -4;
	mov.b32 	%r437, 0;
	mov.u32 	%r434, %r439;
	mov.u32 	%r436, %r437;
	@%p2 bra 	$L__BB2_4;
	add.s32 	%r159, %r439, %r10;
	sub.s32 	%r437, %r9, %r159;
	mov.b32 	%r436, 0;
	mov.u32 	%r433, %r437;
	mov.u32 	%r434, %r439;
$L__BB2_3:
	mul.wide.s32 	%rd33, %r434, 2;
	add.s64 	%rd29, %rd19, %rd33;
	// begin inline asm
	ld.global.nc.u16 %rs3, [%rd29];
	// end inline asm
	cvt.u32.u16 	%r160, %rs3;
	add.s32 	%r161, %r436, %r160;
	add.s64 	%rd30, %rd29, 2;
	// begin inline asm
	ld.global.nc.u16 %rs4, [%rd30];
	// end inline asm
	cvt.u32.u16 	%r162, %rs4;
	add.s32 	%r163, %r161, %r162;
	add.s64 	%rd31, %rd29, 4;
	// begin inline asm
	ld.global.nc.u16 %rs5, [%rd31];
	// end inline asm
	cvt.u32.u16 	%r164, %rs5;
	add.s32 	%r165, %r163, %r164;
	add.s64 	%rd32, %rd29, 6;
	// begin inline asm
	ld.global.nc.u16 %rs6, [%rd32];
	// end inline asm
	cvt.u32.u16 	%r166, %rs6;
	add.s32 	%r436, %r165, %r166;
	add.s32 	%r434, %r434, 4;
	add.s32 	%r433, %r433, -4;
	setp.eq.s32 	%p3, %r433, 0;
	@%p3 bra 	$L__BB2_4;
	bra.uni 	$L__BB2_3;
$L__BB2_4:
	setp.eq.s32 	%p4, %r10, 0;
	@%p4 bra 	$L__BB2_7;
	neg.s32 	%r429, %r10;
$L__BB2_6:
	.pragma "nounroll";
	mul.wide.s32 	%rd35, %r434, 2;
	add.s64 	%rd34, %rd19, %rd35;
	// begin inline asm
	ld.global.nc.u16 %rs7, [%rd34];
	// end inline asm
	cvt.u32.u16 	%r167, %rs7;
	add.s32 	%r436, %r436, %r167;
	add.s32 	%r437, %r437, 1;
	add.s32 	%r434, %r434, 1;
	add.s32 	%r429, %r429, 1;
	setp.eq.s32 	%p5, %r429, 0;
	@%p5 bra 	$L__BB2_7;
	bra.uni 	$L__BB2_6;
$L__BB2_7:
	shfl.sync.down.b32	%r169|%p6, %r436, 16, 31, -1;
	add.s32 	%r170, %r169, %r436;
	shfl.sync.down.b32	%r171|%p7, %r437, 16, 31, -1;
	add.s32 	%r172, %r171, %r437;
	shfl.sync.down.b32	%r173|%p8, %r170, 8, 31, -1;
	add.s32 	%r174, %r173, %r170;
	shfl.sync.down.b32	%r175|%p9, %r172, 8, 31, -1;
	add.s32 	%r176, %r175, %r172;
	shfl.sync.down.b32	%r177|%p10, %r174, 4, 31, -1;
	add.s32 	%r178, %r177, %r174;
	shfl.sync.down.b32	%r179|%p11, %r176, 4, 31, -1;
	add.s32 	%r180, %r179, %r176;
	shfl.sync.down.b32	%r181|%p12, %r178, 2, 31, -1;
	add.s32 	%r182, %r181, %r178;
	shfl.sync.down.b32	%r183|%p13, %r180, 2, 31, -1;
	add.s32 	%r184, %r183, %r180;
	shfl.sync.down.b32	%r185|%p14, %r182, 1, 31, -1;
	add.s32 	%r34, %r185, %r182;
	shfl.sync.down.b32	%r186|%p15, %r184, 1, 31, -1;
	add.s32 	%r35, %r186, %r184;
	setp.eq.s32 	%p16, %r35, 0;
	mov.b32 	%r438, 0;
	@%p16 bra 	$L__BB2_9;
	div.u32 	%r438, %r34, %r35;
$L__BB2_9:
	setp.le.s32 	%p17, %r146, %r439;
	shfl.sync.idx.b32	%r38|%p18, %r438, 0, 31, -1;
	mov.b32 	%r457, 0;
	@%p17 bra 	$L__BB2_68;
	add.s64 	%rd84, %rd5, 3;
	cvta.to.global.u64 	%rd8, %rd19;
	mov.b32 	%r457, 0;
$L__BB2_11:
	shr.s32 	%r190, %r439, 3;
	mul.wide.s32 	%rd36, %r190, 16;
	add.s64 	%rd37, %rd8, %rd36;
	ld.global.v4.u32 	{%r41, %r42, %r43, %r44}, [%rd37];
	and.b32  	%r45, %r41, 65535;
	setp.eq.s32 	%p19, %r45, %r38;
	sub.s32 	%r191, %r45, %r38;
	abs.s32 	%r46, %r191;
	mov.b32 	%r441, 1;
	@%p19 bra 	$L__BB2_15;
	mul.lo.s32 	%r192, %r46, -1090785345;
	shf.l.wrap.b32 	%r193, %r192, %r192, 31;
	setp.gt.u32 	%p20, %r193, 34087042;
	@%p20 bra 	$L__BB2_14;
	shr.u32 	%r197, %r46, 1;
	mul.hi.u32 	%r198, %r197, -2113396605;
	shr.u32 	%r441, %r198, 5;
	bra.uni 	$L__BB2_15;
$L__BB2_14:
	shr.u32 	%r194, %r46, 1;
	mul.hi.u32 	%r195, %r194, -2113396605;
	shr.u32 	%r196, %r195, 5;
	add.s32 	%r441, %r196, 1;
$L__BB2_15:
	setp.le.s32 	%p21, %r45, %r38;
	@%p21 bra 	$L__BB2_17;
	mad.lo.s32 	%r201, %r441, -126, %r46;
	shl.b32 	%r202, %r201, 1;
	add.s32 	%r442, %r202, 251;
	bra.uni 	$L__BB2_18;
$L__BB2_17:
	mad.lo.s32 	%r199, %r441, -126, %r46;
	shl.b32 	%r200, %r199, 1;
	add.s32 	%r442, %r200, 252;
$L__BB2_18:
	selp.b32 	%r204, 0, %r442, %p19;
	add.s32 	%r205, %r204, %r147;
	st.local.u8 	[%rd84+-3], %r205;
	shr.s32 	%r206, %r457, 31;
	shr.u32 	%r207, %r206, 29;
	add.s32 	%r208, %r457, %r207;
	and.b32  	%r209, %r208, -8;
	sub.s32 	%r210, %r209, %r457;
	add.s32 	%r211, %r210, 7;
	mov.b32 	%r443, 1;
	shl.b32 	%r212, %r443, %r211;
	shr.s32 	%r213, %r208, 3;
	cvt.s64.s32 	%rd38, %r213;
	add.s64 	%rd39, %rd6, %rd38;
	ld.local.u8 	%rs8, [%rd39];
	cvt.u16.u32 	%rs9, %r212;
	or.b16  	%rs10, %rs8, %rs9;
	st.local.u8 	[%rd39], %rs10;
	add.s32 	%r53, %r441, %r457;
	shr.u32 	%r54, %r41, 16;
	setp.eq.s32 	%p23, %r54, %r38;
	sub.s32 	%r214, %r54, %r38;
	abs.s32 	%r55, %r214;
	@%p23 bra 	$L__BB2_22;
	mul.lo.s32 	%r215, %r55, -1090785345;
	shf.l.wrap.b32 	%r216, %r215, %r215, 31;
	setp.gt.u32 	%p24, %r216, 34087042;
	@%p24 bra 	$L__BB2_21;
	shr.u32 	%r220, %r55, 1;
	mul.hi.u32 	%r221, %r220, -2113396605;
	shr.u32 	%r443, %r221, 5;
	bra.uni 	$L__BB2_22;
$L__BB2_21:
	shr.u32 	%r217, %r55, 1;
	mul.hi.u32 	%r218, %r217, -2113396605;
	shr.u32 	%r219, %r218, 5;
	add.s32 	%r443, %r219, 1;
$L__BB2_22:
	setp.le.s32 	%p25, %r54, %r38;
	@%p25 bra 	$L__BB2_24;
	mad.lo.s32 	%r224, %r443, -126, %r55;
	shl.b32 	%r225, %r224, 1;
	add.s32 	%r444, %r225, 251;
	bra.uni 	$L__BB2_25;
$L__BB2_24:
	mad.lo.s32 	%r222, %r443, -126, %r55;
	shl.b32 	%r223, %r222, 1;
	add.s32 	%r444, %r223, 252;
$L__BB2_25:
	selp.b32 	%r227, 0, %r444, %p23;
	add.s32 	%r228, %r227, %r147;
	st.local.u8 	[%rd84+-2], %r228;
	shr.s32 	%r229, %r53, 31;
	shr.u32 	%r230, %r229, 29;
	add.s32 	%r231, %r53, %r230;
	and.b32  	%r232, %r231, -8;
	sub.s32 	%r233, %r232, %r53;
	add.s32 	%r234, %r233, 7;
	mov.b32 	%r445, 1;
	shl.b32 	%r235, %r445, %r234;
	shr.s32 	%r236, %r231, 3;
	cvt.s64.s32 	%rd40, %r236;
	add.s64 	%rd41, %rd6, %rd40;
	ld.local.u8 	%rs11, [%rd41];
	cvt.u16.u32 	%rs12, %r235;
	or.b16  	%rs13, %rs11, %rs12;
	st.local.u8 	[%rd41], %rs13;
	add.s32 	%r62, %r443, %r53;
	and.b32  	%r63, %r42, 65535;
	setp.eq.s32 	%p27, %r63, %r38;
	sub.s32 	%r237, %r63, %r38;
	abs.s32 	%r64, %r237;
	@%p27 bra 	$L__BB2_29;
	mul.lo.s32 	%r238, %r64, -1090785345;
	shf.l.wrap.b32 	%r239, %r238, %r238, 31;
	setp.gt.u32 	%p28, %r239, 34087042;
	@%p28 bra 	$L__BB2_28;
	shr.u32 	%r243, %r64, 1;
	mul.hi.u32 	%r244, %r243, -2113396605;
	shr.u32 	%r445, %r244, 5;
	bra.uni 	$L__BB2_29;
$L__BB2_28:
	shr.u32 	%r240, %r64, 1;
	mul.hi.u32 	%r241, %r240, -2113396605;
	shr.u32 	%r242, %r241, 5;
	add.s32 	%r445, %r242, 1;
$L__BB2_29:
	setp.le.s32 	%p29, %r63, %r38;
	@%p29 bra 	$L__BB2_31;
	mad.lo.s32 	%r247, %r445, -126, %r64;
	shl.b32 	%r248, %r247, 1;
	add.s32 	%r446, %r248, 251;
	bra.uni 	$L__BB2_32;
$L__BB2_31:
	mad.lo.s32 	%r245, %r445, -126, %r64;
	shl.b32 	%r246, %r245, 1;
	add.s32 	%r446, %r246, 252;
$L__BB2_32:
	selp.b32 	%r250, 0, %r446, %p27;
	add.s32 	%r251, %r250, %r147;
	st.local.u8 	[%rd84+-1], %r251;
	shr.s32 	%r252, %r62, 31;
	shr.u32 	%r253, %r252, 29;
	add.s32 	%r254, %r62, %r253;
	and.b32  	%r255, %r254, -8;
	sub.s32 	%r256, %r255, %r62;
	add.s32 	%r257, %r256, 7;
	mov.b32 	%r447, 1;
	shl.b32 	%r258, %r447, %r257;
	shr.s32 	%r259, %r254, 3;
	cvt.s64.s32 	%rd42, %r259;
	add.s64 	%rd43, %rd6, %rd42;
	ld.local.u8 	%rs14, [%rd43];
	cvt.u16.u32 	%rs15, %r258;
	or.b16  	%rs16, %rs14, %rs15;
	st.local.u8 	[%rd43], %rs16;
	add.s32 	%r71, %r445, %r62;
	shr.u32 	%r72, %r42, 16;
	setp.eq.s32 	%p31, %r72, %r38;
	sub.s32 	%r260, %r72, %r38;
	abs.s32 	%r73, %r260;
	@%p31 bra 	$L__BB2_36;
	mul.lo.s32 	%r261, %r73, -1090785345;
	shf.l.wrap.b32 	%r262, %r261, %r261, 31;
	setp.gt.u32 	%p32, %r262, 34087042;
	@%p32 bra 	$L__BB2_35;
	shr.u32 	%r266, %r73, 1;
	mul.hi.u32 	%r267, %r266, -2113396605;
	shr.u32 	%r447, %r267, 5;
	bra.uni 	$L__BB2_36;
$L__BB2_35:
	shr.u32 	%r263, %r73, 1;
	mul.hi.u32 	%r264, %r263, -2113396605;
	shr.u32 	%r265, %r264, 5;
	add.s32 	%r447, %r265, 1;
$L__BB2_36:
	setp.le.s32 	%p33, %r72, %r38;
	@%p33 bra 	$L__BB2_38;
	mad.lo.s32 	%r270, %r447, -126, %r73;
	shl.b32 	%r271, %r270, 1;
	add.s32 	%r448, %r271, 251;
	bra.uni 	$L__BB2_39;
$L__BB2_38:
	mad.lo.s32 	%r268, %r447, -126, %r73;
	shl.b32 	%r269, %r268, 1;
	add.s32 	%r448, %r269, 252;
$L__BB2_39:
	selp.b32 	%r273, 0, %r448, %p31;
	add.s32 	%r274, %r273, %r147;
	st.local.u8 	[%rd84], %r274;
	shr.s32 	%r275, %r71, 31;
	shr.u32 	%r276, %r275, 29;
	add.s32 	%r277, %r71, %r276;
	and.b32  	%r278, %r277, -8;
	sub.s32 	%r279, %r278, %r71;
	add.s32 	%r280, %r279, 7;
	mov.b32 	%r449, 1;
	shl.b32 	%r281, %r449, %r280;
	shr.s32 	%r282, %r277, 3;
	cvt.s64.s32 	%rd44, %r282;
	add.s64 	%rd45, %rd6, %rd44;
	ld.local.u8 	%rs17, [%rd45];
	cvt.u16.u32 	%rs18, %r281;
	or.b16  	%rs19, %rs17, %rs18;
	st.local.u8 	[%rd45], %rs19;
	add.s32 	%r80, %r447, %r71;
	and.b32  	%r81, %r43, 65535;
	setp.eq.s32 	%p35, %r81, %r38;
	sub.s32 	%r283, %r81, %r38;
	abs.s32 	%r82, %r283;
	@%p35 bra 	$L__BB2_43;
	mul.lo.s32 	%r284, %r82, -1090785345;
	shf.l.wrap.b32 	%r285, %r284, %r284, 31;
	setp.gt.u32 	%p36, %r285, 34087042;
	@%p36 bra 	$L__BB2_42;
	shr.u32 	%r289, %r82, 1;
	mul.hi.u32 	%r290, %r289, -2113396605;
	shr.u32 	%r449, %r290, 5;
	bra.uni 	$L__BB2_43;
$L__BB2_42:
	shr.u32 	%r286, %r82, 1;
	mul.hi.u32 	%r287, %r286, -2113396605;
	shr.u32 	%r288, %r287, 5;
	add.s32 	%r449, %r288, 1;
$L__BB2_43:
	setp.le.s32 	%p37, %r81, %r38;
	@%p37 bra 	$L__BB2_45;
	mad.lo.s32 	%r293, %r449, -126, %r82;
	shl.b32 	%r294, %r293, 1;
	add.s32 	%r450, %r294, 251;
	bra.uni 	$L__BB2_46;
$L__BB2_45:
	mad.lo.s32 	%r291, %r449, -126, %r82;
	shl.b32 	%r292, %r291, 1;
	add.s32 	%r450, %r292, 252;
$L__BB2_46:
	selp.b32 	%r296, 0, %r450, %p35;
	add.s32 	%r297, %r296, %r147;
	st.local.u8 	[%rd84+1], %r297;
	shr.s32 	%r298, %r80, 31;
	shr.u32 	%r299, %r298, 29;
	add.s32 	%r300, %r80, %r299;
	and.b32  	%r301, %r300, -8;
	sub.s32 	%r302, %r301, %r80;
	add.s32 	%r303, %r302, 7;
	mov.b32 	%r451, 1;
	shl.b32 	%r304, %r451, %r303;
	shr.s32 	%r305, %r300, 3;
	cvt.s64.s32 	%rd46, %r305;
	add.s64 	%rd47, %rd6, %rd46;
	ld.local.u8 	%rs20, [%rd47];
	cvt.u16.u32 	%rs21, %r304;
	or.b16  	%rs22, %rs20, %rs21;
	st.local.u8 	[%rd47], %rs22;
	add.s32 	%r89, %r449, %r80;
	shr.u32 	%r90, %r43, 16;
	setp.eq.s32 	%p39, %r90, %r38;
	sub.s32 	%r306, %r90, %r38;
	abs.s32 	%r91, %r306;
	@%p39 bra 	$L__BB2_50;
	mul.lo.s32 	%r307, %r91, -1090785345;
	shf.l.wrap.b32 	%r308, %r307, %r307, 31;
	setp.gt.u32 	%p40, %r308, 34087042;
	@%p40 bra 	$L__BB2_49;
	shr.u32 	%r312, %r91, 1;
	mul.hi.u32 	%r313, %r312, -2113396605;
	shr.u32 	%r451, %r313, 5;
	bra.uni 	$L__BB2_50;
$L__BB2_49:
	shr.u32 	%r309, %r91, 1;
	mul.hi.u32 	%r310, %r309, -2113396605;
	shr.u32 	%r311, %r310, 5;
	add.s32 	%r451, %r311, 1;
$L__BB2_50:
	setp.le.s32 	%p41, %r90, %r38;
	@%p41 bra 	$L__BB2_52;
	mad.lo.s32 	%r316, %r451, -126, %r91;
	shl.b32 	%r317, %r316, 1;
	add.s32 	%r452, %r317, 251;
	bra.uni 	$L__BB2_53;
$L__BB2_52:
	mad.lo.s32 	%r314, %r451, -126, %r91;
	shl.b32 	%r315, %r314, 1;
	add.s32 	%r452, %r315, 252;
$L__BB2_53:
	selp.b32 	%r319, 0, %r452, %p39;
	add.s32 	%r320, %r319, %r147;
	st.local.u8 	[%rd84+2], %r320;
	shr.s32 	%r321, %r89, 31;
	shr.u32 	%r322, %r321, 29;
	add.s32 	%r323, %r89, %r322;
	and.b32  	%r324, %r323, -8;
	sub.s32 	%r325, %r324, %r89;
	add.s32 	%r326, %r325, 7;
	mov.b32 	%r453, 1;
	shl.b32 	%r327, %r453, %r326;
	shr.s32 	%r328, %r323, 3;
	cvt.s64.s32 	%rd48, %r328;
	add.s64 	%rd49, %rd6, %rd48;
	ld.local.u8 	%rs23, [%rd49];
	cvt.u16.u32 	%rs24, %r327;
	or.b16  	%rs25, %rs23, %rs24;
	st.local.u8 	[%rd49], %rs25;
	add.s32 	%r98, %r451, %r89;
	and.b32  	%r99, %r44, 65535;
	setp.eq.s32 	%p43, %r99, %r38;
	sub.s32 	%r329, %r99, %r38;
	abs.s32 	%r100, %r329;
	@%p43 bra 	$L__BB2_57;
	mul.lo.s32 	%r330, %r100, -1090785345;
	shf.l.wrap.b32 	%r331, %r330, %r330, 31;
	setp.gt.u32 	%p44, %r331, 34087042;
	@%p44 bra 	$L__BB2_56;
	shr.u32 	%r335, %r100, 1;
	mul.hi.u32 	%r336, %r335, -2113396605;
	shr.u32 	%r453, %r336, 5;
	bra.uni 	$L__BB2_57;
$L__BB2_56:
	shr.u32 	%r332, %r100, 1;
	mul.hi.u32 	%r333, %r332, -2113396605;
	shr.u32 	%r334, %r333, 5;
	add.s32 	%r453, %r334, 1;
$L__BB2_57:
	setp.le.s32 	%p45, %r99, %r38;
	@%p45 bra 	$L__BB2_59;
	mad.lo.s32 	%r339, %r453, -126, %r100;
	shl.b32 	%r340, %r339, 1;
	add.s32 	%r454, %r340, 251;
	bra.uni 	$L__BB2_60;
$L__BB2_59:
	mad.lo.s32 	%r337, %r453, -126, %r100;
	shl.b32 	%r338, %r337, 1;
	add.s32 	%r454, %r338, 252;
$L__BB2_60:
	selp.b32 	%r342, 0, %r454, %p43;
	add.s32 	%r343, %r342, %r147;
	st.local.u8 	[%rd84+3], %r343;
	shr.s32 	%r344, %r98, 31;
	shr.u32 	%r345, %r344, 29;
	add.s32 	%r346, %r98, %r345;
	and.b32  	%r347, %r346, -8;
	sub.s32 	%r348, %r347, %r98;
	add.s32 	%r349, %r348, 7;
	mov.b32 	%r455, 1;
	shl.b32 	%r350, %r455, %r349;
	shr.s32 	%r351, %r346, 3;
	cvt.s64.s32 	%rd50, %r351;
	add.s64 	%rd51, %rd6, %rd50;
	ld.local.u8 	%rs26, [%rd51];
	cvt.u16.u32 	%rs27, %r350;
	or.b16  	%rs28, %rs26, %rs27;
	st.local.u8 	[%rd51], %rs28;
	add.s32 	%r107, %r453, %r98;
	shr.u32 	%r108, %r44, 16;
	setp.eq.s32 	%p47, %r108, %r38;
	sub.s32 	%r352, %r108, %r38;
	abs.s32 	%r109, %r352;
	@%p47 bra 	$L__BB2_64;
	mul.lo.s32 	%r353, %r109, -1090785345;
	shf.l.wrap.b32 	%r354, %r353, %r353, 31;
	setp.gt.u32 	%p48, %r354, 34087042;
	@%p48 bra 	$L__BB2_63;
	shr.u32 	%r358, %r109, 1;
	mul.hi.u32 	%r359, %r358, -2113396605;
	shr.u32 	%r455, %r359, 5;
	bra.uni 	$L__BB2_64;
$L__BB2_63:
	shr.u32 	%r355, %r109, 1;
	mul.hi.u32 	%r356, %r355, -2113396605;
	shr.u32 	%r357, %r356, 5;
	add.s32 	%r455, %r357, 1;
$L__BB2_64:
	setp.le.s32 	%p49, %r108, %r38;
	@%p49 bra 	$L__BB2_66;
	mad.lo.s32 	%r362, %r455, -126, %r109;
	shl.b32 	%r363, %r362, 1;
	add.s32 	%r456, %r363, 251;
	bra.uni 	$L__BB2_67;
$L__BB2_66:
	mad.lo.s32 	%r360, %r455, -126, %r109;
	shl.b32 	%r361, %r360, 1;
	add.s32 	%r456, %r361, 252;
$L__BB2_67:
	selp.b32 	%r364, 0, %r456, %p47;
	add.s32 	%r365, %r364, %r147;
	st.local.u8 	[%rd84+4], %r365;
	shr.s32 	%r366, %r107, 31;
	shr.u32 	%r367, %r366, 29;
	add.s32 	%r368, %r107, %r367;
	and.b32  	%r369, %r368, -8;
	sub.s32 	%r370, %r369, %r107;
	add.s32 	%r371, %r370, 7;
	mov.b32 	%r372, 1;
	shl.b32 	%r373, %r372, %r371;
	shr.s32 	%r374, %r368, 3;
	cvt.s64.s32 	%rd52, %r374;
	add.s64 	%rd53, %rd6, %rd52;
	ld.local.u8 	%rs29, [%rd53];
	cvt.u16.u32 	%rs30, %r373;
	or.b16  	%rs31, %rs29, %rs30;
	st.local.u8 	[%rd53], %rs31;
	add.s32 	%r457, %r455, %r107;
	add.s32 	%r439, %r439, 8;
	add.s64 	%rd84, %rd84, 8;
	setp.lt.s32 	%p51, %r439, %r8;
	@%p51 bra 	$L__BB2_11;
$L__BB2_68:
	and.b32  	%r375, %r457, 65535;
	shfl.sync.down.b32	%r376|%p52, %r375, 16, 31, -1;
	max.s32 	%r377, %r375, %r376;
	and.b32  	%r378, %r377, 65535;
	shfl.sync.down.b32	%r379|%p53, %r378, 8, 31, -1;
	max.s32 	%r380, %r378, %r379;
	and.b32  	%r381, %r380, 65535;
	shfl.sync.down.b32	%r382|%p54, %r381, 4, 31, -1;
	max.s32 	%r383, %r381, %r382;
	and.b32  	%r384, %r383, 65535;
	shfl.sync.down.b32	%r385|%p55, %r384, 2, 31, -1;
	max.s32 	%r386, %r384, %r385;
	and.b32  	%r387, %r386, 65535;
	shfl.sync.down.b32	%r388|%p56, %r387, 1, 31, -1;
	max.s32 	%r389, %r387, %r388;
	and.b32  	%r390, %r389, 65535;
	add.s32 	%r391, %r390, 7;
	shr.u32 	%r392, %r391, 3;
	shfl.sync.idx.b32	%r119|%p57, %r392, 0, 31, -1;
	shl.b32 	%r393, %r119, 3;
	and.b32  	%r394, %r393, 524280;
	and.b32  	%r120, %r457, 7;
	setp.ge.s32 	%p58, %r457, %r394;
	@%p58 bra 	$L__BB2_72;
	shr.s32 	%r395, %r457, 31;
	shr.u32 	%r396, %r395, 29;
	add.s32 	%r397, %r457, %r396;
	shr.s32 	%r398, %r397, 3;
	setp.eq.s32 	%p59, %r120, 0;
	cvt.s64.s32 	%rd54, %r398;
	add.s64 	%rd11, %rd6, %rd54;
	mov.b16 	%rs38, 255;
	@%p59 bra 	$L__BB2_71;
	ld.local.u8 	%rs33, [%rd11];
	mov.b32 	%r399, 255;
	shr.u32 	%r400, %r399, %r120;
	cvt.u16.u32 	%rs34, %r400;
	or.b16  	%rs38, %rs33, %rs34;
$L__BB2_71:
	st.local.u8 	[%rd11], %rs38;
$L__BB2_72:
	setp.ne.s32 	%p60, %r3, 31;
	@%p60 bra 	$L__BB2_76;
	ld.param.u64 	%rd83, [_Z21map_values_kernel_16bPKtPhS1_PtS2_PViS4_S4_ii_param_4];
	cvta.to.global.u64 	%rd55, %rd83;
	mul.wide.u32 	%rd56, %r1, 2;
	add.s64 	%rd57, %rd55, %rd56;
	st.global.u16 	[%rd57], %r119;
	cvta.to.global.u64 	%rd58, %rd21;
	add.s64 	%rd59, %rd58, %rd56;
	st.global.u16 	[%rd59], %r38;
	and.b32  	%r401, %r119, 65535;
	mul.wide.s32 	%rd60, %r4, 4;
	add.s64 	%rd61, %rd4, %rd60;
	st.volatile.global.u32 	[%rd61+4], %r401;
	membar.gl;
	setp.gt.u32 	%p61, %r2, 31;
	@%p61 bra 	$L__BB2_75;
	mov.b32 	%r403, 2;
	st.volatile.global.u32 	[%rd3], %r403;
	membar.gl;
	mov.b32 	%r404, 1;
	st.volatile.global.u32 	[%rd3+4], %r404;
	membar.gl;
	bra.uni 	$L__BB2_76;
$L__BB2_75:
	add.s64 	%rd63, %rd3, %rd60;
	mov.b32 	%r402, 1;
	st.volatile.global.u32 	[%rd63+4], %r402;
	membar.gl;
$L__BB2_76:
	bar.sync 	0;
	setp.lt.s32 	%p62, %r4, 1;
	@%p62 bra 	$L__BB2_91;
	setp.ne.s32 	%p63, %r3, 0;
	@%p63 bra 	$L__BB2_87;
	mov.b32 	%r458, 0;
	mov.u32 	%r459, %r4;
$L__BB2_79:
	mov.u32 	%r122, %r459;
	mul.wide.u32 	%rd64, %r122, 4;
	add.s64 	%rd12, %rd3, %rd64;
$L__BB2_80:
	ld.volatile.global.u32 	%r406, [%rd12];
	membar.gl;
	setp.eq.s32 	%p64, %r406, 0;
	@%p64 bra 	$L__BB2_80;
	setp.eq.s32 	%p65, %r406, 1;
	@%p65 bra 	$L__BB2_84;
	setp.ne.s32 	%p66, %r406, 2;
	@%p66 bra 	$L__BB2_85;
	add.s64 	%rd68, %rd2, %rd64;
	ld.volatile.global.u32 	%r408, [%rd68];
	add.s32 	%r458, %r408, %r458;
	membar.gl;
	bra.uni 	$L__BB2_86;
$L__BB2_84:
	add.s64 	%rd66, %rd4, %rd64;
	ld.volatile.global.u32 	%r407, [%rd66];
	add.s32 	%r458, %r407, %r458;
$L__BB2_85:
	add.s32 	%r459, %r122, -1;
	membar.gl;
	setp.gt.u32 	%p67, %r122, 1;
	@%p67 bra 	$L__BB2_79;
$L__BB2_86:
	st.shared.u32 	[_ZZ21map_values_kernel_16bPKtPhS1_PtS2_PViS4_S4_iiE8excl_sum], %r458;
$L__BB2_87:
	setp.ne.s32 	%p68, %r3, 0;
	bar.sync 	0;
	@%p68 bra 	$L__BB2_89;
	ld.shared.u32 	%r409, [_ZZ21map_values_kernel_16bPKtPhS1_PtS2_PViS4_S4_iiE8excl_sum];
	mul.wide.u32 	%rd69, %r4, 4;
	add.s64 	%rd70, %rd2, %rd69;
	st.volatile.global.u32 	[%rd70], %r409;
	membar.gl;
	add.s64 	%rd71, %rd3, %rd69;
	mov.b32 	%r410, 2;
	st.volatile.global.u32 	[%rd71], %r410;
	bra.uni 	$L__BB2_90;
$L__BB2_89:
	membar.gl;
$L__BB2_90:
	membar.gl;
$L__BB2_91:
	bar.sync 	0;
	bar.sync 	0;
	ld.shared.u32 	%r411, [_ZZ21map_values_kernel_16bPKtPhS1_PtS2_PViS4_S4_iiE8excl_sum];
	shl.b32 	%r128, %r411, 5;
	and.b32  	%r129, %r119, 65535;
	mul.lo.s32 	%r130, %r129, %r3;
	setp.eq.s32 	%p69, %r129, 0;
	@%p69 bra 	$L__BB2_98;
	and.b32  	%r131, %r119, 3;
	setp.lt.u32 	%p70, %r129, 4;
	mov.b32 	%r464, 0;
	@%p70 bra 	$L__BB2_95;
	and.b32  	%r464, %r119, 65532;
	cvt.u16.u32 	%rs35, %r119;
	shr.u16 	%rs36, %rs35, 2;
	mul.wide.u16 	%r413, %rs36, 4;
	neg.s32 	%r463, %r413;
	add.s64 	%rd13, %rd1, 1;
	add.s32 	%r462, %r128, %r130;
	mov.u64 	%rd85, %rd6;
$L__BB2_94:
	.pragma "nounroll";
	cvt.s64.s32 	%rd72, %r462;
	add.s64 	%rd73, %rd13, %rd72;
	ld.local.u32 	%r414, [%rd85];
	bfe.u32 	%r415, %r414, 0, 8;
	bfe.u32 	%r416, %r414, 8, 8;
	bfe.u32 	%r417, %r414, 16, 8;
	bfe.u32 	%r418, %r414, 24, 8;
	st.global.u8 	[%rd73+-1], %r415;
	st.global.u8 	[%rd73], %r416;
	st.global.u8 	[%rd73+1], %r417;
	st.global.u8 	[%rd73+2], %r418;
	add.s32 	%r463, %r463, 4;
	add.s32 	%r462, %r462, 4;
	add.s64 	%rd85, %rd85, 4;
	setp.ne.s32 	%p71, %r463, 0;
	@%p71 bra 	$L__BB2_94;
$L__BB2_95:
	setp.eq.s32 	%p72, %r131, 0;
	@%p72 bra 	$L__BB2_98;
	add.s32 	%r419, %r464, %r130;
	add.s32 	%r466, %r419, %r128;
	cvt.u64.u32 	%rd74, %r464;
	add.s64 	%rd86, %rd6, %rd74;
	neg.s32 	%r465, %r131;
$L__BB2_97:
	.pragma "nounroll";
	cvt.s64.s32 	%rd75, %r466;
	add.s64 	%rd76, %rd1, %rd75;
	ld.local.u8 	%rs37, [%rd86];
	st.global.u8 	[%rd76], %rs37;
	add.s32 	%r466, %r466, 1;
	add.s64 	%rd86, %rd86, 1;
	add.s32 	%r465, %r465, 1;
	setp.ne.s32 	%p73, %r465, 0;
	@%p73 bra 	$L__BB2_97;
$L__BB2_98:
	ld.param.u64 	%rd82, [_Z21map_values_kernel_16bPKtPhS1_PtS2_PViS4_S4_ii_param_1];
	cvta.to.global.u64 	%rd77, %rd82;
	cvt.s64.s32 	%rd78, %r5;
	cvt.u64.u32 	%rd79, %r6;
	add.s64 	%rd80, %rd78, %rd79;
	add.s64 	%rd81, %rd77, %rd80;
	ld.local.v4.u32 	{%r420, %r421, %r422, %r423}, [%rd5];
	st.global.v4.u32 	[%rd81], {%r420, %r421, %r422, %r423};
	ret;

}
	// .globl	_Z9prefixsumPtPViS1_S1_
.visible .entry _Z9prefixsumPtPViS1_S1_(
	.param .u64 .ptr .align 1 _Z9prefixsumPtPViS1_S1__param_0,
	.param .u64 .ptr .align 1 _Z9prefixsumPtPViS1_S1__param_1,
	.param .u64 .ptr .align 1 _Z9prefixsumPtPViS1_S1__param_2,
	.param .u64 .ptr .align 1 _Z9prefixsumPtPViS1_S1__param_3
)
{
	.reg .pred 	%p<11>;
	.reg .b32 	%r<28>;
	.reg .b64 	%rd<25>;
	// demoted variable
	.shared .align 4 .u32 _ZZ9prefixsumPtPViS1_S1_E8excl_sum;
	ld.param.u64 	%rd6, [_Z9prefixsumPtPViS1_S1__param_0];
	ld.param.u64 	%rd7, [_Z9prefixsumPtPViS1_S1__param_1];
	ld.param.u64 	%rd8, [_Z9prefixsumPtPViS1_S1__param_2];
	ld.param.u64 	%rd9, [_Z9prefixsumPtPViS1_S1__param_3];
	cvta.to.global.u64 	%rd1, %rd8;
	cvta.to.global.u64 	%rd2, %rd9;
	cvta.to.global.u64 	%rd3, %rd7;
	cvta.to.global.u64 	%rd4, %rd6;
	mov.u32 	%r11, %tid.x;
	mov.u32 	%r12, %ctaid.x;
	mov.u32 	%r13, %ntid.x;
	mad.lo.s32 	%r1, %r12, %r13, %r11;
	and.b32  	%r2, %r1, 31;
	shr.s32 	%r3, %r1, 5;
	setp.ne.s32 	%p1, %r2, 31;
	@%p1 bra 	$L__BB3_4;
	mul.wide.s32 	%rd10, %r3, 2;
	add.s64 	%rd11, %rd4, %rd10;
	ld.global.u16 	%r14, [%rd11];
	mul.wide.s32 	%rd12, %r3, 4;
	add.s64 	%rd13, %rd3, %rd12;
	st.volatile.global.u32 	[%rd13+4], %r14;
	membar.gl;
	setp.gt.u32 	%p2, %r1, 31;
	@%p2 bra 	$L__BB3_3;
	mov.b32 	%r16, 2;
	st.volatile.global.u32 	[%rd2], %r16;
	membar.gl;
	mov.b32 	%r17, 1;
	st.volatile.global.u32 	[%rd2+4], %r17;
	membar.gl;
	bra.uni 	$L__BB3_4;
$L__BB3_3:
	add.s64 	%rd15, %rd2, %rd12;
	mov.b32 	%r15, 1;
	st.volatile.global.u32 	[%rd15+4], %r15;
	membar.gl;
$L__BB3_4:
	bar.sync 	0;
	setp.lt.s32 	%p3, %r3, 1;
	@%p3 bra 	$L__BB3_20;
	setp.ne.s32 	%p4, %r2, 0;
	@%p4 bra 	$L__BB3_15;
	mov.b32 	%r24, 0;
	mov.u32 	%r25, %r3;
$L__BB3_7:
	mov.u32 	%r5, %r25;
	mul.wide.u32 	%rd16, %r5, 4;
	add.s64 	%rd5, %rd2, %rd16;
$L__BB3_8:
	ld.volatile.global.u32 	%r19, [%rd5];
	membar.gl;
	setp.eq.s32 	%p5, %r19, 0;
	@%p5 bra 	$L__BB3_8;
	setp.eq.s32 	%p6, %r19, 1;
	@%p6 bra 	$L__BB3_12;
	setp.ne.s32 	%p7, %r19, 2;
	@%p7 bra 	$L__BB3_13;
	add.s64 	%rd20, %rd1, %rd16;
	ld.volatile.global.u32 	%r21, [%rd20];
	add.s32 	%r24, %r21, %r24;
	membar.gl;
	bra.uni 	$L__BB3_14;
$L__BB3_12:
	add.s64 	%rd18, %rd3, %rd16;
	ld.volatile.global.u32 	%r20, [%rd18];
	add.s32 	%r24, %r20, %r24;
$L__BB3_13:
	add.s32 	%r25, %r5, -1;
	membar.gl;
	setp.gt.u32 	%p8, %r5, 1;
	@%p8 bra 	$L__BB3_7;
$L__BB3_14:
	st.shared.u32 	[_ZZ9prefixsumPtPViS1_S1_E8excl_sum], %r24;
$L__BB3_15:
	setp.ne.s32 	%p9, %r2, 0;
	bar.sync 	0;
	@%p9 bra 	$L__BB3_17;
	ld.shared.u32 	%r22, [_ZZ9prefixsumPtPViS1_S1_E8excl_sum];
	mul.wide.u32 	%rd21, %r3, 4;
	add.s64 	%rd22, %rd1, %rd21;
	st.volatile.global.u32 	[%rd22], %r22;
$L__BB3_17:
	setp.ne.s32 	%p10, %r2, 0;
	membar.gl;
	@%p10 bra 	$L__BB3_19;
	mul.wide.u32 	%rd23, %r3, 4;
	add.s64 	%rd24, %rd2, %rd23;
	mov.b32 	%r23, 2;
	st.volatile.global.u32 	[%rd24], %r23;
$L__BB3_19:
	membar.gl;
$L__BB3_20:
	bar.sync 	0;
	ret;

}
	// .globl	_Z6concatPKhPKtPKiPhii
.visible .entry _Z6concatPKhPKtPKiPhii(
	.param .u64 .ptr .align 1 _Z6concatPKhPKtPKiPhii_param_0,
	.param .u64 .ptr .align 1 _Z6concatPKhPKtPKiPhii_param_1,
	.param .u64 .ptr .align 1 _Z6concatPKhPKtPKiPhii_param_2,
	.param .u64 .ptr .align 1 _Z6concatPKhPKtPKiPhii_param_3,
	.param .u32 _Z6concatPKhPKtPKiPhii_param_4,
	.param .u32 _Z6concatPKhPKtPKiPhii_param_5
)
{
	.reg .pred 	%p<7>;
	.reg .b16 	%rs<7>;
	.reg .b32 	%r<43>;
	.reg .b64 	%rd<23>;

	ld.param.u64 	%rd7, [_Z6concatPKhPKtPKiPhii_param_0];
	ld.param.u64 	%rd5, [_Z6concatPKhPKtPKiPhii_param_1];
	ld.param.u64 	%rd6, [_Z6concatPKhPKtPKiPhii_param_2];
	ld.param.u64 	%rd8, [_Z6concatPKhPKtPKiPhii_param_3];
	ld.param.u32 	%r26, [_Z6concatPKhPKtPKiPhii_param_5];
	cvta.to.global.u64 	%rd1, %rd8;
	cvta.to.global.u64 	%rd2, %rd7;
	mov.u32 	%r27, %ctaid.x;
	mov.u32 	%r28, %ntid.x;
	mov.u32 	%r29, %tid.x;
	mad.lo.s32 	%r1, %r27, %r28, %r29;
	shl.b32 	%r30, %r1, 4;
	setp.ge.s32 	%p1, %r30, %r26;
	@%p1 bra 	$L__BB4_8;
	cvta.to.global.u64 	%rd9, %rd5;
	cvta.to.global.u64 	%rd10, %rd6;
	shr.s32 	%r31, %r1, 5;
	and.b32  	%r32, %r1, 31;
	mul.wide.s32 	%rd11, %r31, 2;
	add.s64 	%rd12, %rd9, %rd11;
	ld.global.u16 	%rs1, [%rd12];
	cvt.u32.u16 	%r2, %rs1;
	shl.b32 	%r3, %r1, 5;
	mul.wide.s32 	%rd13, %r31, 4;
	add.s64 	%rd14, %rd10, %rd13;
	ld.global.u32 	%r33, [%rd14];
	shl.b32 	%r4, %r33, 5;
	mul.lo.s32 	%r5, %r32, %r2;
	setp.eq.s16 	%p2, %rs1, 0;
	@%p2 bra 	$L__BB4_8;
	and.b32  	%r6, %r2, 3;
	setp.lt.u16 	%p3, %rs1, 4;
	mov.b32 	%r39, 0;
	@%p3 bra 	$L__BB4_5;
	and.b32  	%r39, %r2, 65532;
	neg.s32 	%r38, %r39;
	add.s64 	%rd3, %rd2, 1;
	add.s64 	%rd4, %rd1, 3;
	add.s32 	%r36, %r4, %r5;
	mov.u32 	%r37, %r3;
$L__BB4_4:
	cvt.s64.s32 	%rd15, %r37;
	add.s64 	%rd16, %rd3, %rd15;
	cvt.s64.s32 	%rd17, %r36;
	add.s64 	%rd18, %rd4, %rd17;
	ld.global.u8 	%rs2, [%rd16+-1];
	st.global.u8 	[%rd18+-3], %rs2;
	ld.global.u8 	%rs3, [%rd16];
	st.global.u8 	[%rd18+-2], %rs3;
	ld.global.u8 	%rs4, [%rd16+1];
	st.global.u8 	[%rd18+-1], %rs4;
	ld.global.u8 	%rs5, [%rd16+2];
	st.global.u8 	[%rd18], %rs5;
	add.s32 	%r38, %r38, 4;
	add.s32 	%r37, %r37, 4;
	add.s32 	%r36, %r36, 4;
	setp.ne.s32 	%p4, %r38, 0;
	@%p4 bra 	$L__BB4_4;
$L__BB4_5:
	setp.eq.s32 	%p5, %r6, 0;
	@%p5 bra 	$L__BB4_8;
	add.s32 	%r35, %r39, %r5;
	add.s32 	%r42, %r35, %r4;
	add.s32 	%r41, %r39, %r3;
	neg.s32 	%r40, %r6;
$L__BB4_7:
	.pragma "nounroll";
	cvt.s64.s32 	%rd19, %r42;
	add.s64 	%rd20, %rd1, %rd19;
	cvt.s64.s32 	%rd21, %r41;
	add.s64 	%rd22, %rd2, %rd21;
	ld.global.u8 	%rs6, [%rd22];
	st.global.u8 	[%rd20], %rs6;
	add.s32 	%r42, %r42, 1;
	add.s32 	%r41, %r41, 1;
	add.s32 	%r40, %r40, 1;
	setp.ne.s32 	%p6, %r40, 0;
	@%p6 bra 	$L__BB4_7;
$L__BB4_8:
	ret;

}
	// .globl	_Z21convert_uint16_to_intPKtPii
.visible .entry _Z21convert_uint16_to_intPKtPii(
	.param .u64 .ptr .align 1 _Z21convert_uint16_to_intPKtPii_param_0,
	.param .u64 .ptr .align 1 _Z21convert_uint16_to_intPKtPii_param_1,
	.param .u32 _Z21convert_uint16_to_intPKtPii_param_2
)
{
	.reg .pred 	%p<2>;
	.reg .b32 	%r<7>;
	.reg .b64 	%rd<9>;

	ld.param.u64 	%rd1, [_Z21convert_uint16_to_intPKtPii_param_0];
	ld.param.u64 	%rd2, [_Z21convert_uint16_to_intPKtPii_param_1];
	ld.param.u32 	%r2, [_Z21convert_uint16_to_intPKtPii_param_2];
	mov.u32 	%r3, %ctaid.x;
	mov.u32 	%r4, %ntid.x;
	mov.u32 	%r5, %tid.x;
	mad.lo.s32 	%r1, %r3, %r4, %r5;
	setp.ge.s32 	%p1, %r1, %r2;
	@%p1 bra 	$L__BB5_2;
	cvta.to.global.u64 	%rd3, %rd1;
	cvta.to.global.u64 	%rd4, %rd2;
	mul.wide.s32 	%rd5, %r1, 2;
	add.s64 	%rd6, %rd3, %rd5;
	ld.global.u16 	%r6, [%rd6];
	mul.wide.s32 	%rd7, %r1, 4;
	add.s64 	%rd8, %rd4, %rd7;
	st.global.u32 	[%rd8], %r6;
$L__BB5_2:
	ret;

}
	// .globl	_ZN3cub18CUB_300001_SM_10006detail11EmptyKernelIvEEvv
.visible .entry _ZN3cub18CUB_300001_SM_10006detail11EmptyKernelIvEEvv()
{


	ret;

}


// ===== COMPILED SASS (sm_100) =====

	.target	sm_100

	.elftype	@"ET_EXEC"


//--------------------- .note.nv.tkinfo           --------------------------
	.section	.note.nv.tkinfo,"",@"SHT_NOTE"
	.sectionflags	@"SHF_NOTE_NV_TKINFO"
	.tkinfo
        /*0018*/ 	.word	0x00000002
        /*0030*/ 	.string	""
        /*0030*/ 	.string	"ptxas"
        /*0030*/ 	.string	"Cuda compilation tools, release 13.0, V13.0.88"
        /*0030*/ 	.string	"Build cuda_13.0.r13.0/compiler.36424714_0"
        /*0030*/ 	.string	"-arch sm_100 -m 64 "



//--------------------- .note.nv.cuinfo           --------------------------
	.section	.note.nv.cuinfo,"",@"SHT_NOTE"
	.sectionflags	@"SHF_NOTE_NV_CUINFO"
        /*0018*/ 	.short	0x0002
        /*001a*/ 	.short	0x0064
        /*001c*/ 	.short	0x0082
	.zero		2


//--------------------- .nv.info                  --------------------------
	.section	.nv.info,"",@"SHT_CUDA_INFO"
	.align	4


	//----- nvinfo : EIATTR_REGCOUNT
	.align		4
        /*0000*/ 	.byte	0x04, 0x2f
        /*0002*/ 	.short	(.L_46 - .L_45)
	.align		4
.L_45:
        /*0004*/ 	.word	index@(_Z14restore_signalPiPtPhS1_i)
        /*0008*/ 	.word	0x0000000f


	//----- nvinfo : EIATTR_FRAME_SIZE
	.align		4
.L_46:
        /*000c*/ 	.byte	0x04, 0x11
        /*000e*/ 	.short	(.L_48 - .L_47)
	.align		4
.L_47:
        /*0010*/ 	.word	index@(_Z14restore_signalPiPtPhS1_i)
        /*0014*/ 	.word	0x00000010


	//----- nvinfo : EIATTR_REGCOUNT
	.align		4
.L_48:
        /*0018*/ 	.byte	0x04, 0x2f
        /*001a*/ 	.short	(.L_50 - .L_49)
	.align		4
.L_49:
        /*001c*/ 	.word	index@(_Z21decompress_kernel_16bPtS_PhS0_i)
        /*0020*/ 	.word	0x00000022


	//----- nvinfo : EIATTR_FRAME_SIZE
	.align		4
.L_50:
        /*0024*/ 	.byte	0x04, 0x11
        /*0026*/ 	.short	(.L_52 - .L_51)
	.align		4
.L_51:
        /*0028*/ 	.word	index@(_Z21decompress_kernel_16bPtS_PhS0_i)
        /*002c*/ 	.word	0x00000000


	//----- nvinfo : EIATTR_REGCOUNT
	.align		4
.L_52:
        /*0030*/ 	.byte	0x04, 0x2f
        /*0032*/ 	.short	(.L_54 - .L_53)
	.align		4
.L_53:
        /*0034*/ 	.word	index@(_Z21map_values_kernel_16bPKtPhS1_PtS2_PViS4_S4_ii)
        /*0038*/ 	.word	0x0000001e


	//----- nvinfo : EIATTR_FRAME_SIZE
	.align		4
.L_54:
        /*003c*/ 	.byte	0x04, 0x11
        /*003e*/ 	.short	(.L_56 - .L_55)
	.align		4
.L_55:
        /*0040*/ 	.word	index@(_Z21map_values_kernel_16bPKtPhS1_PtS2_PViS4_S4_ii)
        /*0044*/ 	.word	0x00000030


	//----- nvinfo : EIATTR_REGCOUNT
	.align		4
.L_56:
        /*0048*/ 	.byte	0x04, 0x2f
        /*004a*/ 	.short	(.L_58 - .L_57)
	.align		4
.L_57:
        /*004c*/ 	.word	index@(_Z9prefixsumPtPViS1_S1_)
        /*0050*/ 	.word	0x0000000d


	//----- nvinfo : EIATTR_FRAME_SIZE
	.align		4
.L_58:
        /*0054*/ 	.byte	0x04, 0x11
        /*0056*/ 	.short	(.L_60 - .L_59)
	.align		4
.L_59:
        /*0058*/ 	.word	index@(_Z9prefixsumPtPViS1_S1_)
        /*005c*/ 	.word	0x00000000


	//----- nvinfo : EIATTR_REGCOUNT
	.align		4
.L_60:
        /*0060*/ 	.byte	0x04, 0x2f
        /*0062*/ 	.short	(.L_62 - .L_61)
	.align		4
.L_61:
        /*0064*/ 	.word	index@(_Z6concatPKhPKtPKiPhii)
        /*0068*/ 	.word	0x00000018


	//----- nvinfo : EIATTR_FRAME_SIZE
	.align		4
.L_62:
        /*006c*/ 	.byte	0x04, 0x11
        /*006e*/ 	.short	(.L_64 - .L_63)
	.align		4
.L_63:
        /*0070*/ 	.word	index@(_Z6concatPKhPKtPKiPhii)
        /*0074*/ 	.word	0x00000000


	//----- nvinfo : EIATTR_REGCOUNT
	.align		4
.L_64:
        /*0078*/ 	.byte	0x04, 0x2f
        /*007a*/ 	.short	(.L_66 - .L_65)
	.align		4
.L_65:
        /*007c*/ 	.word	index@(_Z21convert_uint16_to_intPKtPii)
        /*0080*/ 	.word	0x0000000a


	//----- nvinfo : EIATTR_FRAME_SIZE
	.align		4
.L_66:
        /*0084*/ 	.byte	0x04, 0x11
        /*0086*/ 	.short	(.L_68 - .L_67)
	.align		4
.L_67:
        /*0088*/ 	.word	index@(_Z21convert_uint16_to_intPKtPii)
        /*008c*/ 	.word	0x00000000


	//----- nvinfo : EIATTR_REGCOUNT
	.align		4
.L_68:
        /*0090*/ 	.byte	0x04, 0x2f
        /*0092*/ 	.short	(.L_70 - .L_69)
	.align		4
.L_69:
        /*0094*/ 	.word	index@(_ZN3cub18CUB_300001_SM_10006detail11EmptyKernelIvEEvv)
        /*0098*/ 	.word	0x00000004


	//----- nvinfo : EIATTR_FRAME_SIZE
	.align		4
.L_70:
        /*009c*/ 	.byte	0x04, 0x11
        /*009e*/ 	.short	(.L_72 - .L_71)
	.align		4
.L_71:
        /*00a0*/ 	.word	index@(_ZN3cub18CUB_300001_SM_10006detail11EmptyKernelIvEEvv)
        /*00a4*/ 	.word	0x00000000


	//----- nvinfo : EIATTR_MIN_STACK_SIZE
	.align		4
.L_72:
        /*00a8*/ 	.byte	0x04, 0x12
        /*00aa*/ 	.short	(.L_74 - .L_73)
	.align		4
.L_73:
        /*00ac*/ 	.word	index@(_ZN3cub18CUB_300001_SM_10006detail11EmptyKernelIvEEvv)
        /*00b0*/ 	.word	0x00000000


	//----- nvinfo : EIATTR_MIN_STACK_SIZE
	.align		4
.L_74:
        /*00b4*/ 	.byte	0x04, 0x12
        /*00b6*/ 	.short	(.L_76 - .L_75)
	.align		4
.L_75:
        /*00b8*/ 	.word	index@(_Z21convert_uint16_to_intPKtPii)
        /*00bc*/ 	.word	0x00000000


	//----- nvinfo : EIATTR_MIN_STACK_SIZE
	.align		4
.L_76:
        /*00c0*/ 	.byte	0x04, 0x12
        /*00c2*/ 	.short	(.L_78 - .L_77)
	.align		4
.L_77:
        /*00c4*/ 	.word	index@(_Z6concatPKhPKtPKiPhii)
        /*00c8*/ 	.word	0x00000000


	//----- nvinfo : EIATTR_MIN_STACK_SIZE
	.align		4
.L_78:
        /*00cc*/ 	.byte	0x04, 0x12
        /*00ce*/ 	.short	(.L_80 - .L_79)
	.align		4
.L_79:
        /*00d0*/ 	.word	index@(_Z9prefixsumPtPViS1_S1_)
        /*00d4*/ 	.word	0x00000000


	//----- nvinfo : EIATTR_MIN_STACK_SIZE
	.align		4
.L_80:
        /*00d8*/ 	.byte	0x04, 0x12
        /*00da*/ 	.short	(.L_82 - .L_81)
	.align		4
.L_81:
        /*00dc*/ 	.word	index@(_Z21map_values_kernel_16bPKtPhS1_PtS2_PViS4_S4_ii)
        /*00e0*/ 	.word	0x00000030


	//----- nvinfo : EIATTR_MIN_STACK_SIZE
	.align		4
.L_82:
        /*00e4*/ 	.byte	0x04, 0x12
        /*00e6*/ 	.short	(.L_84 - .L_83)
	.align		4
.L_83:
        /*00e8*/ 	.word	index@(_Z21decompress_kernel_16bPtS_PhS0_i)
        /*00ec*/ 	.word	0x00000000


	//----- nvinfo : EIATTR_MIN_STACK_SIZE
	.align		4
.L_84:
        /*00f0*/ 	.byte	0x04, 0x12
        /*00f2*/ 	.short	(.L_86 - .L_85)
	.align		4
.L_85:
        /*00f4*/ 	.word	index@(_Z14restore_signalPiPtPhS1_i)
        /*00f8*/ 	.word	0x00000010
.L_86:


//--------------------- .nv.compat                --------------------------
	.section	.nv.compat,"",@"SHT_CUDA_COMPAT_INFO"
	.align	4
        /*0000*/ 	.byte	0x02, 0x09, 0x00, 0x00, 0x02, 0x02, 0x01, 0x00, 0x02, 0x05, 0x05, 0x00, 0x03, 0x07, 0x01, 0x01
        /*0010*/ 	.byte	0x02, 0x03, 0x00, 0x00, 0x02, 0x06, 0x01, 0x00, 0x04, 0x0b, 0x08, 0x00, 0x09, 0x00, 0x00, 0x00
        /*0020*/ 	.byte	0x00, 0x00, 0x00, 0x00


//--------------------- .nv.info._ZN3cub18CUB_300001_SM_10006detail11EmptyKernelIvEEvv --------------------------
	.section	.nv.info._ZN3cub18CUB_300001_SM_10006detail11EmptyKernelIvEEvv,"",@"SHT_CUDA_INFO"
	.sectionflags	@""
	.align	4


	//----- nvinfo : EIATTR_CUDA_API_VERSION
	.align		4
        /*0000*/ 	.byte	0x04, 0x37
        /*0002*/ 	.short	(.L_88 - .L_87)
.L_87:
        /*0004*/ 	.word	0x00000082


	//----- nvinfo : EIATTR_SPARSE_MMA_MASK
	.align		4
.L_88:
        /*0008*/ 	.byte	0x03, 0x50
        /*000a*/ 	.short	0x0000


	//----- nvinfo : EIATTR_MAXREG_COUNT
	.align		4
        /*000c*/ 	.byte	0x03, 0x1b
        /*000e*/ 	.short	0x00ff


	//----- nvinfo : EIATTR_MERCURY_ISA_VERSION
	.align		4
        /*0010*/ 	.byte	0x03, 0x5f
        /*0012*/ 	.short	0x0101


	//----- nvinfo : EIATTR_VRC_CTA_INIT_COUNT
	.align		4
        /*0014*/ 	.byte	0x02, 0x4a
	.zero		1
	.zero		1


	//----- nvinfo : EIATTR_EXIT_INSTR_OFFSETS
	.align		4
        /*0018*/ 	.byte	0x04, 0x1c
        /*001a*/ 	.short	(.L_90 - .L_89)


	//   ....[0]....
.L_89:
        /*001c*/ 	.word	0x00000010


	//----- nvinfo : EIATTR_SW_WAR
	.align		4
.L_90:
        /*0020*/ 	.byte	0x04, 0x36
        /*0022*/ 	.short	(.L_92 - .L_91)
.L_91:
        /*0024*/ 	.word	0x00000008
.L_92:


//--------------------- .nv.info._Z21convert_uint16_to_intPKtPii --------------------------
	.section	.nv.info._Z21convert_uint16_to_intPKtPii,"",@"SHT_CUDA_INFO"
	.sectionflags	@""
	.align	4


	//----- nvinfo : EIATTR_CUDA_API_VERSION
	.align		4
        /*0000*/ 	.byte	0x04, 0x37
        /*0002*/ 	.short	(.L_94 - .L_93)
.L_93:
        /*0004*/ 	.word	0x00000082


	//----- nvinfo : EIATTR_KPARAM_INFO
	.align		4
.L_94:
        /*0008*/ 	.byte	0x04, 0x17
        /*000a*/ 	.short	(.L_96 - .L_95)
.L_95:
        /*000c*/ 	.word	0x00000000
        /*0010*/ 	.short	0x0002
        /*0012*/ 	.short	0x0010
        /*0014*/ 	.byte	0x00, 0xf0, 0x11, 0x00


	//----- nvinfo : EIATTR_KPARAM_INFO
	.align		4
.L_96:
        /*0018*/ 	.byte	0x04, 0x17
        /*001a*/ 	.short	(.L_98 - .L_97)
.L_97:
        /*001c*/ 	.word	0x00000000
        /*0020*/ 	.short	0x0001
        /*0022*/ 	.short	0x0008
        /*0024*/ 	.byte	0x00, 0xf5, 0x21, 0x00


	//----- nvinfo : EIATTR_KPARAM_INFO
	.align		4
.L_98:
        /*0028*/ 	.byte	0x04, 0x17
        /*002a*/ 	.short	(.L_100 - .L_99)
.L_99:
        /*002c*/ 	.word	0x00000000
        /*0030*/ 	.short	0x0000
        /*0032*/ 	.short	0x0000
        /*0034*/ 	.byte	0x00, 0xf5, 0x21, 0x00


	//----- nvinfo : EIATTR_SPARSE_MMA_MASK
	.align		4
.L_100:
        /*0038*/ 	.byte	0x03, 0x50
        /*003a*/ 	.short	0x0000


	//----- nvinfo : EIATTR_MAXREG_COUNT
	.align		4
        /*003c*/ 	.byte	0x03, 0x1b
        /*003e*/ 	.short	0x00ff


	//----- nvinfo : EIATTR_MERCURY_ISA_VERSION
	.align		4
        /*0040*/ 	.byte	0x03, 0x5f
        /*0042*/ 	.short	0x0101


	//----- nvinfo : EIATTR_VRC_CTA_INIT_COUNT
	.align		4
        /*0044*/ 	.byte	0x02, 0x4a
	.zero		1
	.zero		1


	//----- nvinfo : EIATTR_EXIT_INSTR_OFFSETS
	.align		4
        /*0048*/ 	.byte	0x04, 0x1c
        /*004a*/ 	.short	(.L_102 - .L_101)


	//   ....[0]....
.L_101:
        /*004c*/ 	.word	0x00000070


	//   ....[1]....
        /*0050*/ 	.word	0x000000f0


	//----- nvinfo : EIATTR_CBANK_PARAM_SIZE
	.align		4
.L_102:
        /*0054*/ 	.byte	0x03, 0x19
        /*0056*/ 	.short	0x0014


	//----- nvinfo : EIATTR_PARAM_CBANK
	.align		4
        /*0058*/ 	.byte	0x04, 0x0a
        /*005a*/ 	.short	(.L_104 - .L_103)
	.align		4
.L_103:
        /*005c*/ 	.word	index@(.nv.constant0._Z21convert_uint16_to_intPKtPii)
        /*0060*/ 	.short	0x0380
        /*0062*/ 	.short	0x0014


	//----- nvinfo : EIATTR_SW_WAR
	.align		4
.L_104:
        /*0064*/ 	.byte	0x04, 0x36
        /*0066*/ 	.short	(.L_106 - .L_105)
.L_105:
        /*0068*/ 	.word	0x00000008
.L_106:


//--------------------- .nv.info._Z6concatPKhPKtPKiPhii --------------------------
	.section	.nv.info._Z6concatPKhPKtPKiPhii,"",@"SHT_CUDA_INFO"
	.sectionflags	@""
	.align	4


	//----- nvinfo : EIATTR_CUDA_API_VERSION
	.align		4
        /*0000*/ 	.byte	0x04, 0x37
        /*0002*/ 	.short	(.L_108 - .L_107)
.L_107:
        /*0004*/ 	.word	0x00000082


	//----- nvinfo : EIATTR_KPARAM_INFO
	.align		4
.L_108:
        /*0008*/ 	.byte	0x04, 0x17
        /*000a*/ 	.short	(.L_110 - .L_109)
.L_109:
        /*000c*/ 	.word	0x00000000
        /*0010*/ 	.short	0x0005
        /*0012*/ 	.short	0x0024
        /*0014*/ 	.byte	0x00, 0xf0, 0x11, 0x00


	//----- nvinfo : EIATTR_KPARAM_INFO
	.align		4
.L_110:
        /*0018*/ 	.byte	0x04, 0x17
        /*001a*/ 	.short	(.L_112 - .L_111)
.L_111:
        /*001c*/ 	.word	0x00000000
        /*0020*/ 	.short	0x0004
        /*0022*/ 	.short	0x0020
        /*0024*/ 	.byte	0x00, 0xf0, 0x11, 0x00


	//----- nvinfo : EIATTR_KPARAM_INFO
	.align		4
.L_112:
        /*0028*/ 	.byte	0x04, 0x17
        /*002a*/ 	.short	(.L_114 - .L_113)
.L_113:
        /*002c*/ 	.word	0x00000000
        /*0030*/ 	.short	0x0003
        /*0032*/ 	.short	0x0018
        /*0034*/ 	.byte	0x00, 0xf5, 0x21, 0x00


	//----- nvinfo : EIATTR_KPARAM_INFO
	.align		4
.L_114:
        /*0038*/ 	.byte	0x04, 0x17
        /*003a*/ 	.short	(.L_116 - .L_115)
.L_115:
        /*003c*/ 	.word	0x00000000
        /*0040*/ 	.short	0x0002
        /*0042*/ 	.short	0x0010
        /*0044*/ 	.byte	0x00, 0xf5, 0x21, 0x00


	//----- nvinfo : EIATTR_KPARAM_INFO
	.align		4
.L_116:
        /*0048*/ 	.byte	0x04, 0x17
        /*004a*/ 	.short	(.L_118 - .L_117)
.L_117:
        /*004c*/ 	.word	0x00000000
        /*0050*/ 	.short	0x0001
        /*0052*/ 	.short	0x0008
        /*0054*/ 	.byte	0x00, 0xf5, 0x21, 0x00


	//----- nvinfo : EIATTR_KPARAM_INFO
	.align		4
.L_118:
        /*0058*/ 	.byte	0x04, 0x17
        /*005a*/ 	.short	(.L_120 - .L_119)
.L_119:
        /*005c*/ 	.word	0x00000000
        /*0060*/ 	.short	0x0000
        /*0062*/ 	.short	0x0000
        /*0064*/ 	.byte	0x00, 0xf5, 0x21, 0x00


	//----- nvinfo : EIATTR_SPARSE_MMA_MASK
	.align		4
.L_120:
        /*0068*/ 	.byte	0x03, 0x50
        /*006a*/ 	.short	0x0000


	//----- nvinfo : EIATTR_MAXREG_COUNT
	.align		4
        /*006c*/ 	.byte	0x03, 0x1b
        /*006e*/ 	.short	0x00ff


	//----- nvinfo : EIATTR_MERCURY_ISA_VERSION
	.align		4
        /*0070*/ 	.byte	0x03, 0x5f
        /*0072*/ 	.short	0x0101


	//----- nvinfo : EIATTR_VRC_CTA_INIT_COUNT
	.align		4
        /*0074*/ 	.byte	0x02, 0x4a
	.zero		1
	.zero		1


	//----- nvinfo : EIATTR_EXIT_INSTR_OFFSETS
	.align		4
        /*0078*/ 	.byte	0x04, 0x1c
        /*007a*/ 	.short	(.L_122 - .L_121)


	//   ....[0]....
.L_121:
        /*007c*/ 	.word	0x00000080


	//   ....[1]....
        /*0080*/ 	.word	0x00000110


	//   ....[2]....
        /*0084*/ 	.word	0x00000350


	//   ....[3]....
        /*0088*/ 	.word	0x00000470


	//----- nvinfo : EIATTR_CRS_STACK_SIZE
	.align		4
.L_122:
        /*008c*/ 	.byte	0x04, 0x1e
        /*008e*/ 	.short	(.L_124 - .L_123)
.L_123:
        /*0090*/ 	.word	0x00000000


	//----- nvinfo : EIATTR_CBANK_PARAM_SIZE
	.align		4
.L_124:
        /*0094*/ 	.byte	0x03, 0x19
        /*0096*/ 	.short	0x0028


	//----- nvinfo : EIATTR_PARAM_CBANK
	.align		4
        /*0098*/ 	.byte	0x04, 0x0a
        /*009a*/ 	.short	(.L_126 - .L_125)
	.align		4
.L_125:
        /*009c*/ 	.word	index@(.nv.constant0._Z6concatPKhPKtPKiPhii)
        /*00a0*/ 	.short	0x0380
        /*00a2*/ 	.short	0x0028


	//----- nvinfo : EIATTR_SW_WAR
	.align		4
.L_126:
        /*00a4*/ 	.byte	0x04, 0x36
        /*00a6*/ 	.short	(.L_128 - .L_127)
.L_127:
        /*00a8*/ 	.word	0x00000008
.L_128:


//--------------------- .nv.info._Z9prefixsumPtPViS1_S1_ --------------------------
	.section	.nv.info._Z9prefixsumPtPViS1_S1_,"",@"SHT_CUDA_INFO"
	.sectionflags	@""
	.align	4


	//----- nvinfo : EIATTR_CUDA_API_VERSION
	.align		4
        /*0000*/ 	.byte	0x04, 0x37
        /*0002*/ 	.short	(.L_130 - .L_129)
.L_129:
        /*0004*/ 	.word	0x00000082


	//----- nvinfo : EIATTR_KPARAM_INFO
	.align		4
.L_130:
        /*0008*/ 	.byte	0x04, 0x17
        /*000a*/ 	.short	(.L_132 - .L_131)
.L_131:
        /*000c*/ 	.word	0x00000000
        /*0010*/ 	.short	0x0003
        /*0012*/ 	.short	0x0018
        /*0014*/ 	.byte	0x00, 0xf5, 0x21, 0x00


	//----- nvinfo : EIATTR_KPARAM_INFO
	.align		4
.L_132:
        /*0018*/ 	.byte	0x04, 0x17
        /*001a*/ 	.short	(.L_134 - .L_133)
.L_133:
        /*001c*/ 	.word	0x00000000
        /*0020*/ 	.short	0x0002
        /*0022*/ 	.short	0x0010
        /*0024*/ 	.byte	0x00, 0xf5, 0x21, 0x00


	//----- nvinfo : EIATTR_KPARAM_INFO
	.align		4
.L_134:
        /*0028*/ 	.byte	0x04, 0x17
        /*002a*/ 	.short	(.L_136 - .L_135)
.L_135:
        /*002c*/ 	.word	0x00000000
        /*0030*/ 	.short	0x0001
        /*0032*/ 	.short	0x0008
        /*0034*/ 	.byte	0x00, 0xf5, 0x21, 0x00


	//----- nvinfo : EIATTR_KPARAM_INFO
	.align		4
.L_136:
        /*0038*/ 	.byte	0x04, 0x17
        /*003a*/ 	.short	(.L_138 - .L_137)
.L_137:
        /*003c*/ 	.word	0x00000000
        /*0040*/ 	.short	0x0000
        /*0042*/ 	.short	0x0000
        /*0044*/ 	.byte	0x00, 0xf5, 0x21, 0x00


	//----- nvinfo : EIATTR_SPARSE_MMA_MASK
	.align		4
.L_138:
        /*0048*/ 	.byte	0x03, 0x50
        /*004a*/ 	.short	0x0000


	//----- nvinfo : EIATTR_MAXREG_COUNT
	.align		4
        /*004c*/ 	.byte	0x03, 0x1b
        /*004e*/ 	.short	0x00ff


	//----- nvinfo : EIATTR_NUM_BARRIERS
	.align		4
        /*0050*/ 	.byte	0x02, 0x4c
        /*0052*/ 	.byte	0x01
	.zero		1


	//----- nvinfo : EIATTR_MERCURY_ISA_VERSION
	.align		4
        /*0054*/ 	.byte	0x03, 0x5f
        /*0056*/ 	.short	0x0101


	//----- nvinfo : EIATTR_VRC_CTA_INIT_COUNT
	.align		4
        /*0058*/ 	.byte	0x02, 0x4a
	.zero		1
	.zero		1


	//----- nvinfo : EIATTR_EXIT_INSTR_OFFSETS
	.align		4
        /*005c*/ 	.byte	0x04, 0x1c
        /*005e*/ 	.short	(.L_140 - .L_139)


	//   ....[0]....
.L_139:
        /*0060*/ 	.word	0x000007b0


	//----- nvinfo : EIATTR_INDIRECT_BRANCH_TARGETS
	.align		4
.L_140:
        /*0064*/ 	.byte	0x04, 0x34
        /*0066*/ 	.short	(.L_142 - .L_141)


	//   ....[0]....
.L_141:
        /*0068*/ 	.word	.L_x_89@srel
        /*006c*/ 	.short	0x0
        /*006e*/ 	.short	0x0
        /*0070*/ 	.word	0x3
        /*0074*/ 	.word	.L_x_90@srel
        /*0078*/ 	.word	.L_x_91@srel
        /*007c*/ 	.word	.L_x_92@srel


	//----- nvinfo : EIATTR_CRS_STACK_SIZE
	.align		4
.L_142:
        /*0080*/ 	.byte	0x04, 0x1e
        /*0082*/ 	.short	(.L_144 - .L_143)
.L_143:
        /*0084*/ 	.word	0x00000000


	//----- nvinfo : EIATTR_CBANK_PARAM_SIZE
	.align		4
.L_144:
        /*0088*/ 	.byte	0x03, 0x19
        /*008a*/ 	.short	0x0020


	//----- nvinfo : EIATTR_PARAM_CBANK
	.align		4
        /*008c*/ 	.byte	0x04, 0x0a
        /*008e*/ 	.short	(.L_146 - .L_145)
	.align		4
.L_145:
        /*0090*/ 	.word	index@(.nv.constant0._Z9prefixsumPtPViS1_S1_)
        /*0094*/ 	.short	0x0380
        /*0096*/ 	.short	0x0020


	//----- nvinfo : EIATTR_SW_WAR
	.align		4
.L_146:
        /*0098*/ 	.byte	0x04, 0x36
        /*009a*/ 	.short	(.L_148 - .L_147)
.L_147:
        /*009c*/ 	.word	0x00000008
.L_148:


//--------------------- .nv.info._Z21map_values_kernel_16bPKtPhS1_PtS2_PViS4_S4_ii --------------------------
	.section	.nv.info._Z21map_values_kernel_16bPKtPhS1_PtS2_PViS4_S4_ii,"",@"SHT_CUDA_INFO"
	.sectionflags	@""
	.align	4


	//----- nvinfo : EIATTR_CUDA_API_VERSION
	.align		4
        /*0000*/ 	.byte	0x04, 0x37
        /*0002*/ 	.short	(.L_150 - .L_149)
.L_149:
        /*0004*/ 	.word	0x00000082


	//----- nvinfo : EIATTR_KPARAM_INFO
	.align		4
.L_150:
        /*0008*/ 	.byte	0x04, 0x17
        /*000a*/ 	.short	(.L_152 - .L_151)
.L_151:
        /*000c*/ 	.word	0x00000000
        /*0010*/ 	.short	0x0009
        /*0012*/ 	.short	0x0044
        /*0014*/ 	.byte	0x00, 0xf0, 0x11, 0x00


	//----- nvinfo : EIATTR_KPARAM_INFO
	.align		4
.L_152:
        /*0018*/ 	.byte	0x04, 0x17
        /*001a*/ 	.short	(.L_154 - .L_153)
.L_153:
        /*001c*/ 	.word	0x00000000
        /*0020*/ 	.short	0x0008
        /*0022*/ 	.short	0x0040
        /*0024*/ 	.byte	0x00, 0xf0, 0x11, 0x00


	//----- nvinfo : EIATTR_KPARAM_INFO
	.align		4
.L_154:
        /*0028*/ 	.byte	0x04, 0x17
        /*002a*/ 	.short	(.L_156 - .L_155)
.L_155:
        /*002c*/ 	.word	0x00000000
        /*0030*/ 	.short	0x0007
        /*0032*/ 	.short	0x0038
        /*0034*/ 	.byte	0x00, 0xf5, 0x21, 0x00


	//----- nvinfo : EIATTR_KPARAM_INFO
	.align		4
.L_156:
        /*0038*/ 	.byte	0x04, 0x17
        /*003a*/ 	.short	(.L_158 - .L_157)
.L_157:
        /*003c*/ 	.word	0x00000000
        /*0040*/ 	.short	0x0006
        /*0042*/ 	.short	0x0030
        /*0044*/ 	.byte	0x00, 0xf5, 0x21, 0x00


	//----- nvinfo : EIATTR_KPARAM_INFO
	.align		4
.L_158:
        /*0048*/ 	.byte	0x04, 0x17
        /*004a*/ 	.short	(.L_160 - .L_159)
.L_159:
        /*004c*/ 	.word	0x00000000
        /*0050*/ 	.short	0x0005
        /*0052*/ 	.short	0x0028
        /*0054*/ 	.byte	0x00, 0xf5, 0x21, 0x00


	//----- nvinfo : EIATTR_KPARAM_INFO
	.align		4
.L_160:
        /*0058*/ 	.byte	0x04, 0x17
        /*005a*/ 	.short	(.L_162 - .L_161)
.L_161:
        /*005c*/ 	.word	0x00000000
        /*0060*/ 	.short	0x0004
        /*0062*/ 	.short	0x0020
        /*0064*/ 	.byte	0x00, 0xf5, 0x21, 0x00


	//----- nvinfo : EIATTR_KPARAM_INFO
	.align		4
.L_162:
        /*0068*/ 	.byte	0x04, 0x17
        /*006a*/ 	.short	(.L_164 - .L_163)
.L_163:
        /*006c*/ 	.word	0x00000000
        /*0070*/ 	.short	0x0003
        /*0072*/ 	.short	0x0018
        /*0074*/ 	.byte	0x00, 0xf5, 0x21, 0x00


	//----- nvinfo : EIATTR_KPARAM_INFO
	.align		4
.L_164:
        /*0078*/ 	.byte	0x04, 0x17
        /*007a*/ 	.short	(.L_166 - .L_165)
.L_165:
        /*007c*/ 	.word	0x00000000
        /*0080*/ 	.short	0x0002
        /*0082*/ 	.short	0x0010
        /*0084*/ 	.byte	0x00, 0xf5, 0x21, 0x00


	//----- nvinfo : EIATTR_KPARAM_INFO
	.align		4
.L_166:
        /*0088*/ 	.byte	0x04, 0x17
        /*008a*/ 	.short	(.L_168 - .L_167)
.L_167:
        /*008c*/ 	.word	0x00000000
        /*0090*/ 	.short	0x0001
        /*0092*/ 	.short	0x0008
        /*0094*/ 	.byte	0x00, 0xf5, 0x21, 0x00


	//----- nvinfo : EIATTR_KPARAM_INFO
	.align		4
.L_168:
        /*0098*/ 	.byte	0x04, 0x17
        /*009a*/ 	.short	(.L_170 - .L_169)
.L_169:
        /*009c*/ 	.word	0x00000000
        /*00a0*/ 	.short	0x0000
        /*00a2*/ 	.short	0x0000
        /*00a4*/ 	.byte	0x00, 0xf5, 0x21, 0x00


	//----- nvinfo : EIATTR_SPARSE_MMA_MASK
	.align		4
.L_170:
        /*00a8*/ 	.byte	0x03, 0x50
        /*00aa*/ 	.short	0x0000


	//----- nvinfo : EIATTR_MAXREG_COUNT
	.align		4
        /*00ac*/ 	.byte	0x03, 0x1b
        /*00ae*/ 	.short	0x00ff


	//----- nvinfo : EIATTR_NUM_BARRIERS
	.align		4
        /*00b0*/ 	.byte	0x02, 0x4c
        /*00b2*/ 	.byte	0x01
	.zero		1


	//----- nvinfo : EIATTR_MERCURY_ISA_VERSION
	.align		4
        /*00b4*/ 	.byte	0x03, 0x5f
        /*00b6*/ 	.short	0x0101


	//----- nvinfo : EIATTR_COOP_GROUP_MASK_REGIDS
	.align		4
        /*00b8*/ 	.byte	0x04, 0x29
        /*00ba*/ 	.short	(.L_172 - .L_171)


	//   ....[0]....
.L_171:
        /*00bc*/ 	.word	0xffffffff


	//   ....[1]....
        /*00c0*/ 	.word	0xffffffff


	//   ....[2]....
        /*00c4*/ 	.word	0xffffffff


	//   ....[3]....
        /*00c8*/ 	.word	0xffffffff


	//   ....[4]....
        /*00cc*/ 	.word	0xffffffff


	//   ....[5]....
        /*00d0*/ 	.word	0xffffffff


	//   ....[6]....
        /*00d4*/ 	.word	0xffffffff


	//   ....[7]....
        /*00d8*/ 	.word	0xffffffff


	//   ....[8]....
        /*00dc*/ 	.word	0xffffffff


	//   ....[9]....
        /*00e0*/ 	.word	0xffffffff


	//   ....[10]....
        /*00e4*/ 	.word	0xffffffff


	//   ....[11]....
        /*00e8*/ 	.word	0xffffffff


	//   ....[12]....
        /*00ec*/ 	.word	0xffffffff


	//   ....[13]....
        /*00f0*/ 	.word	0xffffffff


	//   ....[14]....
        /*00f4*/ 	.word	0xffffffff


	//   ....[15]....
        /*00f8*/ 	.word	0xffffffff


	//   ....[16]....
        /*00fc*/ 	.word	0xffffffff


	//----- nvinfo : EIATTR_COOP_GROUP_INSTR_OFFSETS
	.align		4
.L_172:
        /*0100*/ 	.byte	0x04, 0x28
        /*0102*/ 	.short	(.L_174 - .L_173)


	//   ....[0]....
.L_173:
        /*0104*/ 	.word	0x000003d0


	//   ....[1]....
        /*0108*/ 	.word	0x000003f0


	//   ....[2]....
        /*010c*/ 	.word	0x00000420


	//   ....[3]....
        /*0110*/ 	.word	0x00000430


	//   ....[4]....
        /*0114*/ 	.word	0x00000460


	//   ....[5]....
        /*0118*/ 	.word	0x00000470


	//   ....[6]....
        /*011c*/ 	.word	0x000004b0


	//   ....[7]....
        /*0120*/ 	.word	0x000004c0


	//   ....[8]....
        /*0124*/ 	.word	0x000004f0


	//   ....[9]....
        /*0128*/ 	.word	0x00000500


	//   ....[10]....
        /*012c*/ 	.word	0x00000690


	//   ....[11]....
        /*0130*/ 	.word	0x000017d0


	//   ....[12]....
        /*0134*/ 	.word	0x00001800


	//   ....[13]....
        /*0138*/ 	.word	0x00001830


	//   ....[14]....
        /*013c*/ 	.word	0x00001860


	//   ....[15]....
        /*0140*/ 	.word	0x00001890


	//   ....[16]....
        /*0144*/ 	.word	0x000018e0


	//----- nvinfo : EIATTR_VRC_CTA_INIT_COUNT
	.align		4
.L_174:
        /*0148*/ 	.byte	0x02, 0x4a
	.zero		1
	.zero		1


	//----- nvinfo : EIATTR_EXIT_INSTR_OFFSETS
	.align		4
        /*014c*/ 	.byte	0x04, 0x1c
        /*014e*/ 	.short	(.L_176 - .L_175)


	//   ....[0]....
.L_175:
        /*0150*/ 	.word	0x000025d0


	//----- nvinfo : EIATTR_INDIRECT_BRANCH_TARGETS
	.align		4
.L_176:
        /*0154*/ 	.byte	0x04, 0x34
        /*0156*/ 	.short	(.L_178 - .L_177)


	//   ....[0]....
.L_177:
        /*0158*/ 	.word	.L_x_93@srel
        /*015c*/ 	.short	0x0
        /*015e*/ 	.short	0x0
        /*0160*/ 	.word	0x3
        /*0164*/ 	.word	.L_x_94@srel
        /*0168*/ 	.word	.L_x_95@srel
        /*016c*/ 	.word	.L_x_96@srel


	//----- nvinfo : EIATTR_CRS_STACK_SIZE
	.align		4
.L_178:
        /*0170*/ 	.byte	0x04, 0x1e
        /*0172*/ 	.short	(.L_180 - .L_179)
.L_179:
        /*0174*/ 	.word	0x00000000


	//----- nvinfo : EIATTR_CBANK_PARAM_SIZE
	.align		4
.L_180:
        /*0178*/ 	.byte	0x03, 0x19
        /*017a*/ 	.short	0x0048


	//----- nvinfo : EIATTR_PARAM_CBANK
	.align		4
        /*017c*/ 	.byte	0x04, 0x0a
        /*017e*/ 	.short	(.L_182 - .L_181)
	.align		4
.L_181:
        /*0180*/ 	.word	index@(.nv.constant0._Z21map_values_kernel_16bPKtPhS1_PtS2_PViS4_S4_ii)
        /*0184*/ 	.short	0x0380
        /*0186*/ 	.short	0x0048


	//----- nvinfo : EIATTR_SW_WAR
	.align		4
.L_182:
        /*0188*/ 	.byte	0x04, 0x36
        /*018a*/ 	.short	(.L_184 - .L_183)
.L_183:
        /*018c*/ 	.word	0x00000008
.L_184:


//--------------------- .nv.info._Z21decompress_kernel_16bPtS_PhS0_i --------------------------
	.section	.nv.info._Z21decompress_kernel_16bPtS_PhS0_i,"",@"SHT_CUDA_INFO"
	.sectionflags	@""
	.align	4


	//----- nvinfo : EIATTR_CUDA_API_VERSION
	.align		4
        /*0000*/ 	.byte	0x04, 0x37
        /*0002*/ 	.short	(.L_186 - .L_185)
.L_185:
        /*0004*/ 	.word	0x00000082


	//----- nvinfo : EIATTR_KPARAM_INFO
	.align		4
.L_186:
        /*0008*/ 	.byte	0x04, 0x17
        /*000a*/ 	.short	(.L_188 - .L_187)
.L_187:
        /*000c*/ 	.word	0x00000000
        /*0010*/ 	.short	0x0004
        /*0012*/ 	.short	0x0020
        /*0014*/ 	.byte	0x00, 0xf0, 0x11, 0x00


	//----- nvinfo : EIATTR_KPARAM_INFO
	.align		4
.L_188:
        /*0018*/ 	.byte	0x04, 0x17
        /*001a*/ 	.short	(.L_190 - .L_189)
.L_189:
        /*001c*/ 	.word	0x00000000
        /*0020*/ 	.short	0x0003
        /*0022*/ 	.short	0x0018
        /*0024*/ 	.byte	0x00, 0xf5, 0x21, 0x00


	//----- nvinfo : EIATTR_KPARAM_INFO
	.align		4
.L_190:
        /*0028*/ 	.byte	0x04, 0x17
        /*002a*/ 	.short	(.L_192 - .L_191)
.L_191:
        /*002c*/ 	.word	0x00000000
        /*0030*/ 	.short	0x0002
        /*0032*/ 	.short	0x0010
        /*0034*/ 	.byte	0x00, 0xf5, 0x21, 0x00


	//----- nvinfo : EIATTR_KPARAM_INFO
	.align		4
.L_192:
        /*0038*/ 	.byte	0x04, 0x17
        /*003a*/ 	.short	(.L_194 - .L_193)
.L_193:
        /*003c*/ 	.word	0x00000000
        /*0040*/ 	.short	0x0001
        /*0042*/ 	.short	0x0008
        /*0044*/ 	.byte	0x00, 0xf5, 0x21, 0x00


	//----- nvinfo : EIATTR_KPARAM_INFO
	.align		4
.L_194:
        /*0048*/ 	.byte	0x04, 0x17
        /*004a*/ 	.short	(.L_196 - .L_195)
.L_195:
        /*004c*/ 	.word	0x00000000
        /*0050*/ 	.short	0x0000
        /*0052*/ 	.short	0x0000
        /*0054*/ 	.byte	0x00, 0xf5, 0x21, 0x00


	//----- nvinfo : EIATTR_SPARSE_MMA_MASK
	.align		4
.L_196:
        /*0058*/ 	.byte	0x03, 0x50
        /*005a*/ 	.short	0x0000


	//----- nvinfo : EIATTR_MAXREG_COUNT
	.align		4
        /*005c*/ 	.byte	0x03, 0x1b
        /*005e*/ 	.short	0x00ff


	//----- nvinfo : EIATTR_MERCURY_ISA_VERSION
	.align		4
        /*0060*/ 	.byte	0x03, 0x5f
        /*0062*/ 	.short	0x0101


	//----- nvinfo : EIATTR_VRC_CTA_INIT_COUNT
	.align		4
        /*0064*/ 	.byte	0x02, 0x4a
	.zero		1
	.zero		1


	//----- nvinfo : EIATTR_EXIT_INSTR_OFFSETS
	.align		4
        /*0068*/ 	.byte	0x04, 0x1c
        /*006a*/ 	.short	(.L_198 - .L_197)


	//   ....[0]....
.L_197:
        /*006c*/ 	.word	0x00001850


	//----- nvinfo : EIATTR_CBANK_PARAM_SIZE
	.align		4
.L_198:
        /*0070*/ 	.byte	0x03, 0x19
        /*0072*/ 	.short	0x0024


	//----- nvinfo : EIATTR_PARAM_CBANK
	.align		4
        /*0074*/ 	.byte	0x04, 0x0a
        /*0076*/ 	.short	(.L_200 - .L_199)
	.align		4
.L_199:
        /*0078*/ 	.word	index@(.nv.constant0._Z21decompress_kernel_16bPtS_PhS0_i)
        /*007c*/ 	.short	0x0380
        /*007e*/ 	.short	0x0024


	//----- nvinfo : EIATTR_SW_WAR
	.align		4
.L_200:
        /*0080*/ 	.byte	0x04, 0x36
        /*0082*/ 	.short	(.L_202 - .L_201)
.L_201:
        /*0084*/ 	.word	0x00000008
.L_202:


//--------------------- .nv.info._Z14restore_signalPiPtPhS1_i --------------------------
	.section	.nv.info._Z14restore_signalPiPtPhS1_i,"",@"SHT_CUDA_INFO"
	.sectionflags	@""
	.align	4


	//----- nvinfo : EIATTR_CUDA_API_VERSION
	.align		4
        /*0000*/ 	.byte	0x04, 0x37
        /*0002*/ 	.short	(.L_204 - .L_203)
.L_203:
        /*0004*/ 	.word	0x00000082


	//----- nvinfo : EIATTR_KPARAM_INFO
	.align		4
.L_204:
        /*0008*/ 	.byte	0x04, 0x17
        /*000a*/ 	.short	(.L_206 - .L_205)
.L_205:
        /*000c*/ 	.word	0x00000000
        /*0010*/ 	.short	0x0004
        /*0012*/ 	.short	0x0020
        /*0014*/ 	.byte	0x00, 0xf0, 0x11, 0x00


	//----- nvinfo : EIATTR_KPARAM_INFO
	.align		4
.L_206:
        /*0018*/ 	.byte	0x04, 0x17
        /*001a*/ 	.short	(.L_208 - .L_207)
.L_207:
        /*001c*/ 	.word	0x00000000
        /*0020*/ 	.short	0x0003
        /*0022*/ 	.short	0x0018
        /*0024*/ 	.byte	0x00, 0xf5, 0x21, 0x00


	//----- nvinfo : EIATTR_KPARAM_INFO
	.align		4
.L_208:
        /*0028*/ 	.byte	0x04, 0x17
        /*002a*/ 	.short	(.L_210 - .L_209)
.L_209:
        /*002c*/ 	.word	0x00000000
        /*0030*/ 	.short	0x0002
        /*0032*/ 	.short	0x0010
        /*0034*/ 	.byte	0x00, 0xf5, 0x21, 0x00


	//----- nvinfo : EIATTR_KPARAM_INFO
	.align		4
.L_210:
        /*0038*/ 	.byte	0x04, 0x17
        /*003a*/ 	.short	(.L_212 - .L_211)
.L_211:
        /*003c*/ 	.word	0x00000000
        /*0040*/ 	.short	0x0001
        /*0042*/ 	.short	0x0008
        /*0044*/ 	.byte	0x00, 0xf5, 0x21, 0x00


	//----- nvinfo : EIATTR_KPARAM_INFO
	.align		4
.L_212:
        /*0048*/ 	.byte	0x04, 0x17
        /*004a*/ 	.short	(.L_214 - .L_213)
.L_213:
        /*004c*/ 	.word	0x00000000
        /*0050*/ 	.short	0x0000
        /*0052*/ 	.short	0x0000
        /*0054*/ 	.byte	0x00, 0xf5, 0x21, 0x00


	//----- nvinfo : EIATTR_SPARSE_MMA_MASK
	.align		4
.L_214:
        /*0058*/ 	.byte	0x03, 0x50
        /*005a*/ 	.short	0x0000


	//----- nvinfo : EIATTR_MAXREG_COUNT
	.align		4
        /*005c*/ 	.byte	0x03, 0x1b
        /*005e*/ 	.short	0x00ff


	//----- nvinfo : EIATTR_MERCURY_ISA_VERSION
	.align		4
        /*0060*/ 	.byte	0x03, 0x5f
        /*0062*/ 	.short	0x0101


	//----- nvinfo : EIATTR_VRC_CTA_INIT_COUNT
	.align		4
        /*0064*/ 	.byte	0x02, 0x4a
	.zero		1
	.zero		1


	//----- nvinfo : EIATTR_EXIT_INSTR_OFFSETS
	.align		4
        /*0068*/ 	.byte	0x04, 0x1c
        /*006a*/ 	.short	(.L_216 - .L_215)


	//   ....[0]....
.L_215:
        /*006c*/ 	.word	0x00000090


	//   ....[1]....
        /*0070*/ 	.word	0x00000880


	//----- nvinfo : EIATTR_CRS_STACK_SIZE
	.align		4
.L_216:
        /*0074*/ 	.byte	0x04, 0x1e
        /*0076*/ 	.short	(.L_218 - .L_217)
.L_217:
        /*0078*/ 	.word	0x00000000


	//----- nvinfo : EIATTR_CBANK_PARAM_SIZE
	.align		4
.L_218:
        /*007c*/ 	.byte	0x03, 0x19
        /*007e*/ 	.short	0x0024


	//----- nvinfo : EIATTR_PARAM_CBANK
	.align		4
        /*0080*/ 	.byte	0x04, 0x0a
        /*0082*/ 	.short	(.L_220 - .L_219)
	.align		4
.L_219:
        /*0084*/ 	.word	index@(.nv.constant0._Z14restore_signalPiPtPhS1_i)
        /*0088*/ 	.short	0x0380
        /*008a*/ 	.short	0x0024


	//----- nvinfo : EIATTR_SW_WAR
	.align		4
.L_220:
        /*008c*/ 	.byte	0x04, 0x36
        /*008e*/ 	.short	(.L_222 - .L_221)
.L_221:
        /*0090*/ 	.word	0x00000008
.L_222:


//--------------------- .nv.callgraph             --------------------------
	.section	.nv.callgraph,"",@"SHT_CUDA_CALLGRAPH"
	.align	4
	.sectionentsize	8
	.align		4
        /*0000*/ 	.word	0x00000000
	.align		4
        /*0004*/ 	.word	0xffffffff
	.align		4
        /*0008*/ 	.word	0x00000000
	.align		4
        /*000c*/ 	.word	0xfffffffe
	.align		4
        /*0010*/ 	.word	0x00000000
	.align		4
        /*0014*/ 	.word	0xfffffffd
	.align		4
        /*0018*/ 	.word	0x00000000
	.align		4
        /*001c*/ 	.word	0xfffffffc


//--------------------- .nv.constant4             --------------------------
	.section	.nv.constant4,"a",@progbits
	.align	8
	.align		8
.nv.constant4:
        /*0000*/ 	.dword	_ZN34_INTERNAL_0a3c5474_4_k_cu_754b43a24cuda3std3__45__cpo5beginE
	.align		8
        /*0008*/ 	.dword	_ZN34_INTERNAL_0a3c5474_4_k_cu_754b43a24cuda3std3__45__cpo3endE
	.align		8
        /*0010*/ 	.dword	_ZN34_INTERNAL_0a3c5474_4_k_cu_754b43a24cuda3std3__45__cpo6cbeginE
	.align		8
        /*0018*/ 	.dword	_ZN34_INTERNAL_0a3c5474_4_k_cu_754b43a24cuda3std3__45__cpo4cendE
	.align		8
        /*0020*/ 	.dword	_ZN34_INTERNAL_0a3c5474_4_k_cu_754b43a24cuda3std3__45__cpo6rbeginE
	.align		8
        /*0028*/ 	.dword	_ZN34_INTERNAL_0a3c5474_4_k_cu_754b43a24cuda3std3__45__cpo4rendE
	.align		8
        /*0030*/ 	.dword	_ZN34_INTERNAL_0a3c5474_4_k_cu_754b43a24cuda3std3__45__cpo7crbeginE
	.align		8
        /*0038*/ 	.dword	_ZN34_INTERNAL_0a3c5474_4_k_cu_754b43a24cuda3std3__45__cpo5crendE
	.align		8
        /*0040*/ 	.dword	_ZN34_INTERNAL_0a3c5474_4_k_cu_754b43a24cuda3std3__436_GLOBAL__N__0a3c5474_4_k_cu_754b43a26ignoreE
	.align		8
        /*0048*/ 	.dword	_ZN34_INTERNAL_0a3c5474_4_k_cu_754b43a24cuda3std3__419piecewise_constructE
	.align		8
        /*0050*/ 	.dword	_ZN34_INTERNAL_0a3c5474_4_k_cu_754b43a24cuda3std3__48in_placeE
	.align		8
        /*0058*/ 	.dword	_ZN34_INTERNAL_0a3c5474_4_k_cu_754b43a24cuda3std3__420unreachable_sentinelE
	.align		8
        /*0060*/ 	.dword	_ZN34_INTERNAL_0a3c5474_4_k_cu_754b43a24cuda3std3__47nulloptE
	.align		8
        /*0068*/ 	.dword	_ZN34_INTERNAL_0a3c5474_4_k_cu_754b43a24cuda3std3__48unexpectE
	.align		8
        /*0070*/ 	.dword	_ZN34_INTERNAL_0a3c5474_4_k_cu_754b43a24cuda3std6ranges3__45__cpo4swapE
	.align		8
        /*0078*/ 	.dword	_ZN34_INTERNAL_0a3c5474_4_k_cu_754b43a24cuda3std6ranges3__45__cpo9iter_moveE
	.align		8
        /*0080*/ 	.dword	_ZN34_INTERNAL_0a3c5474_4_k_cu_754b43a24cuda3std6ranges3__45__cpo5beginE
	.align		8
        /*0088*/ 	.dword	_ZN34_INTERNAL_0a3c5474_4_k_cu_754b43a24cuda3std6ranges3__45__cpo3endE
	.align		8
        /*0090*/ 	.dword	_ZN34_INTERNAL_0a3c5474_4_k_cu_754b43a24cuda3std6ranges3__45__cpo6cbeginE
	.align		8
        /*0098*/ 	.dword	_ZN34_INTERNAL_0a3c5474_4_k_cu_754b43a24cuda3std6ranges3__45__cpo4cendE
	.align		8
        /*00a0*/ 	.dword	_ZN34_INTERNAL_0a3c5474_4_k_cu_754b43a24cuda3std6ranges3__45__cpo7advanceE
	.align		8
        /*00a8*/ 	.dword	_ZN34_INTERNAL_0a3c5474_4_k_cu_754b43a24cuda3std6ranges3__45__cpo9iter_swapE
	.align		8
        /*00b0*/ 	.dword	_ZN34_INTERNAL_0a3c5474_4_k_cu_754b43a24cuda3std6ranges3__45__cpo4nextE
	.align		8
        /*00b8*/ 	.dword	_ZN34_INTERNAL_0a3c5474_4_k_cu_754b43a24cuda3std6ranges3__45__cpo4prevE
	.align		8
        /*00c0*/ 	.dword	_ZN34_INTERNAL_0a3c5474_4_k_cu_754b43a24cuda3std6ranges3__45__cpo4dataE
	.align		8
        /*00c8*/ 	.dword	_ZN34_INTERNAL_0a3c5474_4_k_cu_754b43a24cuda3std6ranges3__45__cpo5cdataE
	.align		8
        /*00d0*/ 	.dword	_ZN34_INTERNAL_0a3c5474_4_k_cu_754b43a24cuda3std6ranges3__45__cpo4sizeE
	.align		8
        /*00d8*/ 	.dword	_ZN34_INTERNAL_0a3c5474_4_k_cu_754b43a24cuda3std6ranges3__45__cpo5ssizeE
	.align		8
        /*00e0*/ 	.dword	_ZN34_INTERNAL_0a3c5474_4_k_cu_754b43a24cuda3std6ranges3__45__cpo8distanceE
	.align		8
        /*00e8*/ 	.dword	_ZN34_INTERNAL_0a3c5474_4_k_cu_754b43a26thrust24THRUST_300001_SM_1000_NS8cuda_cub3parE
	.align		8
        /*00f0*/ 	.dword	_ZN34_INTERNAL_0a3c5474_4_k_cu_754b43a26thrust24THRUST_300001_SM_1000_NS8cuda_cub10par_nosyncE
	.align		8
        /*00f8*/ 	.dword	_ZN34_INTERNAL_0a3c5474_4_k_cu_754b43a26thrust24THRUST_300001_SM_1000_NS6system6detail10sequential3seqE
	.align		8
        /*0100*/ 	.dword	_ZN34_INTERNAL_0a3c5474_4_k_cu_754b43a26thrust24THRUST_300001_SM_1000_NS6system3cpp3parE
	.align		8
        /*0108*/ 	.dword	_ZN34_INTERNAL_0a3c5474_4_k_cu_754b43a26thrust24THRUST_300001_SM_1000_NS12placeholders2_1E
	.align		8
        /*0110*/ 	.dword	_ZN34_INTERNAL_0a3c5474_4_k_cu_754b43a26thrust24THRUST_300001_SM_1000_NS12placeholders2_2E
	.align		8
        /*0118*/ 	.dword	_ZN34_INTERNAL_0a3c5474_4_k_cu_754b43a26thrust24THRUST_300001_SM_1000_NS12placeholders2_3E
	.align		8
        /*0120*/ 	.dword	_ZN34_INTERNAL_0a3c5474_4_k_cu_754b43a26thrust24THRUST_300001_SM_1000_NS12placeholders2_4E
	.align		8
        /*0128*/ 	.dword	_ZN34_INTERNAL_0a3c5474_4_k_cu_754b43a26thrust24THRUST_300001_SM_1000_NS12placeholders2_5E
	.align		8
        /*0130*/ 	.dword	_ZN34_INTERNAL_0a3c5474_4_k_cu_754b43a26thrust24THRUST_300001_SM_1000_NS12placeholders2_6E
	.align		8
        /*0138*/ 	.dword	_ZN34_INTERNAL_0a3c5474_4_k_cu_754b43a26thrust24THRUST_300001_SM_1000_NS12placeholders2_7E
	.align		8
        /*0140*/ 	.dword	_ZN34_INTERNAL_0a3c5474_4_k_cu_754b43a26thrust24THRUST_300001_SM_1000_NS12placeholders2_8E
	.align		8
        /*0148*/ 	.dword	_ZN34_INTERNAL_0a3c5474_4_k_cu_754b43a26thrust24THRUST_300001_SM_1000_NS12placeholders2_9E
	.align		8
        /*0150*/ 	.dword	_ZN34_INTERNAL_0a3c5474_4_k_cu_754b43a26thrust24THRUST_300001_SM_1000_NS12placeholders3_10E
	.align		8
        /*0158*/ 	.dword	_ZN34_INTERNAL_0a3c5474_4_k_cu_754b43a26thrust24THRUST_300001_SM_1000_NS3seqE
	.align		8
        /*0160*/ 	.dword	_ZN34_INTERNAL_0a3c5474_4_k_cu_754b43a26thrust24THRUST_300001_SM_1000_NS6deviceE


//--------------------- .nv.constant2._Z9prefixsumPtPViS1_S1_ --------------------------
	.section	.nv.constant2._Z9prefixsumPtPViS1_S1_,"a",@progbits
	.sectionflags	@""
	.align	4
.nv.constant2._Z9prefixsumPtPViS1_S1_:
        /*0000*/ 	.byte	0xa0, 0x03, 0x00, 0x00, 0x10, 0x05, 0x00, 0x00, 0x50, 0x04, 0x00, 0x00


//--------------------- .nv.constant2._Z21map_values_kernel_16bPKtPhS1_PtS2_PViS4_S4_ii --------------------------
	.section	.nv.constant2._Z21map_values_kernel_16bPKtPhS1_PtS2_PViS4_S4_ii,"a",@progbits
	.sectionflags	@""
	.align	4
.nv.constant2._Z21map_values_kernel_16bPKtPhS1_PtS2_PViS4_S4_ii:
        /*0000*/ 	.byte	0x90, 0x1d, 0x00, 0x00, 0x00, 0x1f, 0x00, 0x00, 0x40, 0x1e, 0x00, 0x00


//--------------------- .text._ZN3cub18CUB_300001_SM_10006detail11EmptyKernelIvEEvv --------------------------
	.section	.text._ZN3cub18CUB_300001_SM_10006detail11EmptyKernelIvEEvv,"ax",@progbits
	.align	128
        .global         _ZN3cub18CUB_300001_SM_10006detail11EmptyKernelIvEEvv
        .type           _ZN3cub18CUB_300001_SM_10006detail11EmptyKernelIvEEvv,@function
        .size           _ZN3cub18CUB_300001_SM_10006detail11EmptyKernelIvEEvv,(.L_x_97 - _ZN3cub18CUB_300001_SM_10006detail11EmptyKernelIvEEvv)
        .other          _ZN3cub18CUB_300001_SM_10006detail11EmptyKernelIvEEvv,@"STO_CUDA_ENTRY STV_DEFAULT"
_ZN3cub18CUB_300001_SM_10006detail11EmptyKernelIvEEvv:
.text._ZN3cub18CUB_300001_SM_10006detail11EmptyKernelIvEEvv:
[----:B------:R-:W-:Y:S01]  /*0000*/  LDC R1, c[0x0][0x37c] ;  /* 0x0000df00ff017b82 */ /* 0x000fe20000000800 */
[----:B------:R-:W-:Y:S05]  /*0010*/  EXIT ;  /* 0x000000000000794d */ /* 0x000fea0003800000 */
.L_x_0:
[----:B------:R-:W-:-:S00]  /*0020*/  BRA `(.L_x_0) ;  /* 0xfffffffc00fc7947 */ /* 0x000fc0000383ffff */
[----:B------:R-:W-:-:S00]  /*0030*/  NOP ;  /* 0x0000000000007918 */ /* 0x000fc00000000000 */
        /* <DEDUP_REMOVED lines=12> */
.L_x_97:


//--------------------- .text._Z21convert_uint16_to_intPKtPii --------------------------
	.section	.text._Z21convert_uint16_to_intPKtPii,"ax",@progbits
	.align	128
        .global         _Z21convert_uint16_to_intPKtPii
        .type           _Z21convert_uint16_to_intPKtPii,@function
        .size           _Z21convert_uint16_to_intPKtPii,(.L_x_98 - _Z21convert_uint16_to_intPKtPii)
        .other          _Z21convert_uint16_to_intPKtPii,@"STO_CUDA_ENTRY STV_DEFAULT"
_Z21convert_uint16_to_intPKtPii:
.text._Z21convert_uint16_to_intPKtPii:
[----:B------:R-:W-:Y:S01]  /*0000*/  LDC R1, c[0x0][0x37c] ;  /* 0x0000df00ff017b82 */ /* 0x000fe20000000800 */
[----:B------:R-:W0:Y:S07]  /*0010*/  S2R R0, SR_TID.X ;  /* 0x0000000000007919 */ /* 0x000e2e0000002100 */
[----:B------:R-:W0:Y:S01]  /*0020*/  S2UR UR4, SR_CTAID.X ;  /* 0x00000000000479c3 */ /* 0x000e220000002500 */
[----:B------:R-:W1:Y:S07]  /*0030*/  LDCU UR5, c[0x0][0x390] ;  /* 0x00007200ff0577ac */ /* 0x000e6e0008000800 */
[----:B------:R-:W0:Y:S02]  /*0040*/  LDC R7, c[0x0][0x360] ;  /* 0x0000d800ff077b82 */ /* 0x000e240000000800 */
[----:B0-----:R-:W-:-:S05]  /*0050*/  IMAD R7, R7, UR4, R0 ;  /* 0x0000000407077c24 */ /* 0x001fca000f8e0200 */
[----:B-1----:R-:W-:-:S13]  /*0060*/  ISETP.GE.AND P0, PT, R7, UR5, PT ;  /* 0x0000000507007c0c */ /* 0x002fda000bf06270 */
[----:B------:R-:W-:Y:S05]  /*0070*/  @P0 EXIT ;  /* 0x000000000000094d */ /* 0x000fea0003800000 */
[----:B------:R-:W0:Y:S01]  /*0080*/  LDC.64 R2, c[0x0][0x380] ;  /* 0x0000e000ff027b82 */ /* 0x000e220000000a00 */
[----:B------:R-:W1:Y:S07]  /*0090*/  LDCU.64 UR4, c[0x0][0x358] ;  /* 0x00006b00ff0477ac */ /* 0x000e6e0008000a00 */
[----:B------:R-:W2:Y:S01]  /*00a0*/  LDC.64 R4, c[0x0][0x388] ;  /* 0x0000e200ff047b82 */ /* 0x000ea20000000a00 */
[----:B0-----:R-:W-:-:S06]  /*00b0*/  IMAD.WIDE R2, R7, 0x2, R2 ;  /* 0x0000000207027825 */ /* 0x001fcc00078e0202 */
[----:B-1----:R-:W3:Y:S01]  /*00c0*/  LDG.E.U16 R3, desc[UR4][R2.64] ;  /* 0x0000000402037981 */ /* 0x002ee2000c1e1500 */
[----:B--2---:R-:W-:-:S05]  /*00d0*/  IMAD.WIDE R4, R7, 0x4, R4 ;  /* 0x0000000407047825 */ /* 0x004fca00078e0204 */
[----:B---3--:R-:W-:Y:S01]  /*00e0*/  STG.E desc[UR4][R4.64], R3 ;  /* 0x0000000304007986 */ /* 0x008fe2000c101904 */
[----:B------:R-:W-:Y:S05]  /*00f0*/  EXIT ;  /* 0x000000000000794d */ /* 0x000fea0003800000 */
.L_x_1:
        /* <DEDUP_REMOVED lines=16> */
.L_x_98:


//--------------------- .text._Z6concatPKhPKtPKiPhii --------------------------
	.section	.text._Z6concatPKhPKtPKiPhii,"ax",@progbits
	.align	128
        .global         _Z6concatPKhPKtPKiPhii
        .type           _Z6concatPKhPKtPKiPhii,@function
        .size           _Z6concatPKhPKtPKiPhii,(.L_x_99 - _Z6concatPKhPKtPKiPhii)
        .other          _Z6concatPKhPKtPKiPhii,@"STO_CUDA_ENTRY STV_DEFAULT"
_Z6concatPKhPKtPKiPhii:
.text._Z6concatPKhPKtPKiPhii:
[----:B------:R-:W-:Y:S01]  /*0000*/  LDC R1, c[0x0][0x37c] ;  /* 0x0000df00ff017b82 */ /* 0x000fe20000000800 */
[----:B------:R-:W0:Y:S07]  /*0010*/  S2R R3, SR_TID.X ;  /* 0x0000000000037919 */ /* 0x000e2e0000002100 */
[----:B------:R-:W0:Y:S01]  /*0020*/  S2UR UR4, SR_CTAID.X ;  /* 0x00000000000479c3 */ /* 0x000e220000002500 */
[----:B------:R-:W1:Y:S07]  /*0030*/  LDCU UR5, c[0x0][0x3a4] ;  /* 0x00007480ff0577ac */ /* 0x000e6e0008000800 */
[----:B------:R-:W0:Y:S02]  /*0040*/  LDC R0, c[0x0][0x360] ;  /* 0x0000d800ff007b82 */ /* 0x000e240000000800 */
[----:B0-----:R-:W-:-:S04]  /*0050*/  IMAD R0, R0, UR4, R3 ;  /* 0x0000000400007c24 */ /* 0x001fc8000f8e0203 */
[----:B------:R-:W-:-:S05]  /*0060*/  IMAD.SHL.U32 R2, R0, 0x10, RZ ;  /* 0x0000001000027824 */ /* 0x000fca00078e00ff */
[----:B-1----:R-:W-:-:S13]  /*0070*/  ISETP.GE.AND P0, PT, R2, UR5, PT ;  /* 0x0000000502007c0c */ /* 0x002fda000bf06270 */
[----:B------:R-:W-:Y:S05]  /*0080*/  @P0 EXIT ;  /* 0x000000000000094d */ /* 0x000fea0003800000 */
[----:B------:R-:W0:Y:S01]  /*0090*/  LDC.64 R2, c[0x0][0x388] ;  /* 0x0000e200ff027b82 */ /* 0x000e220000000a00 */
[----:B------:R-:W1:Y:S01]  /*00a0*/  LDCU.64 UR4, c[0x0][0x358] ;  /* 0x00006b00ff0477ac */ /* 0x000e620008000a00 */
[----:B------:R-:W-:-:S06]  /*00b0*/  SHF.R.S32.HI R7, RZ, 0x5, R0 ;  /* 0x00000005ff077819 */ /* 0x000fcc0000011400 */
[----:B------:R-:W2:Y:S01]  /*00c0*/  LDC.64 R4, c[0x0][0x390] ;  /* 0x0000e400ff047b82 */ /* 0x000ea20000000a00 */
[----:B0-----:R-:W-:-:S05]  /*00d0*/  IMAD.WIDE R2, R7, 0x2, R2 ;  /* 0x0000000207027825 */ /* 0x001fca00078e0202 */
[----:B-1----:R-:W3:Y:S01]  /*00e0*/  LDG.E.U16 R9, desc[UR4][R2.64] ;  /* 0x0000000402097981 */ /* 0x002ee2000c1e1500 */
[----:B--2---:R-:W-:Y:S01]  /*00f0*/  IMAD.WIDE R4, R7, 0x4, R4 ;  /* 0x0000000407047825 */ /* 0x004fe200078e0204 */
[----:B---3--:R-:W-:-:S13]  /*0100*/  ISETP.NE.AND P0, PT, R9, RZ, PT ;  /* 0x000000ff0900720c */ /* 0x008fda0003f05270 */
[----:B------:R-:W-:Y:S05]  /*0110*/  @!P0 EXIT ;  /* 0x000000000000894d */ /* 0x000fea0003800000 */
[----:B------:R0:W5:Y:S01]  /*0120*/  LDG.E R8, desc[UR4][R4.64] ;  /* 0x0000000404087981 */ /* 0x000162000c1e1900 */
[C---:B------:R-:W-:Y:S01]  /*0130*/  ISETP.GE.U32.AND P1, PT, R9.reuse, 0x4, PT ;  /* 0x000000040900780c */ /* 0x040fe20003f26070 */
[----:B------:R-:W1:Y:S01]  /*0140*/  LDCU.64 UR6, c[0x0][0x380] ;  /* 0x00007000ff0677ac */ /* 0x000e620008000a00 */
[C---:B------:R-:W-:Y:S01]  /*0150*/  LOP3.LUT R2, R0.reuse, 0x1f, RZ, 0xc0, !PT ;  /* 0x0000001f00027812 */ /* 0x040fe200078ec0ff */
[----:B------:R-:W-:Y:S01]  /*0160*/  BSSY.RECONVERGENT B0, `(.L_x_2) ;  /* 0x000001e000007945 */ /* 0x000fe20003800200 */
[----:B------:R-:W-:Y:S01]  /*0170*/  LOP3.LUT R10, R9, 0x3, RZ, 0xc0, !PT ;  /* 0x00000003090a7812 */ /* 0x000fe200078ec0ff */
[----:B------:R-:W-:Y:S02]  /*0180*/  IMAD.SHL.U32 R0, R0, 0x20, RZ ;  /* 0x0000002000007824 */ /* 0x000fe400078e00ff */
[----:B------:R-:W-:Y:S01]  /*0190*/  IMAD.MOV.U32 R12, RZ, RZ, RZ ;  /* 0x000000ffff0c7224 */ /* 0x000fe200078e00ff */
[----:B------:R-:W-:Y:S01]  /*01a0*/  ISETP.NE.AND P0, PT, R10, RZ, PT ;  /* 0x000000ff0a00720c */ /* 0x000fe20003f05270 */
[----:B------:R-:W-:-:S04]  /*01b0*/  IMAD R11, R2, R9, RZ ;  /* 0x00000009020b7224 */ /* 0x000fc800078e02ff */
[----:B0-----:R-:W-:Y:S08]  /*01c0*/  @!P1 BRA `(.L_x_3) ;  /* 0x00000000005c9947 */ /* 0x001ff00003800000 */
[----:B------:R-:W0:Y:S01]  /*01d0*/  LDC.64 R2, c[0x0][0x398] ;  /* 0x0000e600ff027b82 */ /* 0x000e220000000a00 */
[----:B------:R-:W-:Y:S01]  /*01e0*/  LOP3.LUT R12, R9, 0xfffc, RZ, 0xc0, !PT ;  /* 0x0000fffc090c7812 */ /* 0x000fe200078ec0ff */
[----:B-----5:R-:W-:Y:S02]  /*01f0*/  IMAD R13, R8, 0x20, R11 ;  /* 0x00000020080d7824 */ /* 0x020fe400078e020b */
[----:B------:R-:W-:Y:S02]  /*0200*/  IMAD.MOV.U32 R14, RZ, RZ, R0 ;  /* 0x000000ffff0e7224 */ /* 0x000fe400078e0000 */
[----:B------:R-:W-:-:S07]  /*0210*/  IMAD.MOV R9, RZ, RZ, -R12 ;  /* 0x000000ffff097224 */ /* 0x000fce00078e0a0c */
.L_x_4:
[----:B-1----:R-:W-:-:S04]  /*0220*/  IADD3.X R6, P1, PT, R14, UR6, RZ, PT, !PT ;  /* 0x000000060e067c10 */ /* 0x002fc8000bf3e4ff */
[----:B------:R-:W-:-:S05]  /*0230*/  LEA.HI.X.SX32 R7, R14, UR7, 0x1, P1 ;  /* 0x000000070e077c11 */ /* 0x000fca00088f0eff */
[----:B--2---:R-:W2:Y:S01]  /*0240*/  LDG.E.U8 R15, desc[UR4][R6.64+-0x1] ;  /* 0xffffff04060f7981 */ /* 0x004ea2000c1e1100 */
[----:B------:R-:W-:Y:S02]  /*0250*/  SHF.R.S32.HI R16, RZ, 0x1f, R13 ;  /* 0x0000001fff107819 */ /* 0x000fe4000001140d */
[----:B0-----:R-:W-:-:S04]  /*0260*/  IADD3 R4, P1, P2, R13, 0x3, R2 ;  /* 0x000000030d047810 */ /* 0x001fc80007a3e002 */
[----:B------:R-:W-:-:S05]  /*0270*/  IADD3.X R5, PT, PT, R16, R3, RZ, P1, P2 ;  /* 0x0000000310057210 */ /* 0x000fca0000fe44ff */
[----:B--2---:R2:W-:Y:S04]  /*0280*/  STG.E.U8 desc[UR4][R4.64+-0x3], R15 ;  /* 0xfffffd0f04007986 */ /* 0x0045e8000c101104 */
[----:B------:R-:W3:Y:S04]  /*0290*/  LDG.E.U8 R17, desc[UR4][R6.64] ;  /* 0x0000000406117981 */ /* 0x000ee8000c1e1100 */
[----:B---3--:R2:W-:Y:S04]  /*02a0*/  STG.E.U8 desc[UR4][R4.64+-0x2], R17 ;  /* 0xfffffe1104007986 */ /* 0x0085e8000c101104 */
[----:B------:R-:W3:Y:S04]  /*02b0*/  LDG.E.U8 R19, desc[UR4][R6.64+0x1] ;  /* 0x0000010406137981 */ /* 0x000ee8000c1e1100 */
[----:B---3--:R2:W-:Y:S04]  /*02c0*/  STG.E.U8 desc[UR4][R4.64+-0x1], R19 ;  /* 0xffffff1304007986 */ /* 0x0085e8000c101104 */
[----:B------:R-:W3:Y:S01]  /*02d0*/  LDG.E.U8 R21, desc[UR4][R6.64+0x2] ;  /* 0x0000020406157981 */ /* 0x000ee2000c1e1100 */
[----:B------:R-:W-:Y:S01]  /*02e0*/  VIADD R9, R9, 0x4 ;  /* 0x0000000409097836 */ /* 0x000fe20000000000 */
[----:B------:R-:W-:Y:S01]  /*02f0*/  IADD3 R14, PT, PT, R14, 0x4, RZ ;  /* 0x000000040e0e7810 */ /* 0x000fe20007ffe0ff */
[----:B------:R-:W-:-:S03]  /*0300*/  VIADD R13, R13, 0x4 ;  /* 0x000000040d0d7836 */ /* 0x000fc60000000000 */
[----:B------:R-:W-:Y:S01]  /*0310*/  ISETP.NE.AND P1, PT, R9, RZ, PT ;  /* 0x000000ff0900720c */ /* 0x000fe20003f25270 */
[----:B---3--:R2:W-:-:S12]  /*0320*/  STG.E.U8 desc[UR4][R4.64], R21 ;  /* 0x0000001504007986 */ /* 0x0085d8000c101104 */
[----:B------:R-:W-:Y:S05]  /*0330*/  @P1 BRA `(.L_x_4) ;  /* 0xfffffffc00b81947 */ /* 0x000fea000383ffff */
.L_x_3:
[----:B-1----:R-:W-:Y:S05]  /*0340*/  BSYNC.RECONVERGENT B0 ;  /* 0x0000000000007941 */ /* 0x002fea0003800200 */
.L_x_2:
[----:B------:R-:W-:Y:S05]  /*0350*/  @!P0 EXIT ;  /* 0x000000000000894d */ /* 0x000fea0003800000 */
[--C-:B------:R-:W-:Y:S01]  /*0360*/  IMAD.IADD R11, R11, 0x1, R12.reuse ;  /* 0x000000010b0b7824 */ /* 0x100fe200078e020c */
[----:B------:R-:W0:Y:S01]  /*0370*/  LDCU.64 UR8, c[0x0][0x380] ;  /* 0x00007000ff0877ac */ /* 0x000e220008000a00 */
[----:B------:R-:W-:Y:S02]  /*0380*/  IMAD.IADD R0, R0, 0x1, R12 ;  /* 0x0000000100007824 */ /* 0x000fe400078e020c */
[----:B-----5:R-:W-:Y:S01]  /*0390*/  IMAD R8, R8, 0x20, R11 ;  /* 0x0000002008087824 */ /* 0x020fe200078e020b */
[----:B------:R-:W1:Y:S01]  /*03a0*/  LDCU.64 UR6, c[0x0][0x398] ;  /* 0x00007300ff0677ac */ /* 0x000e620008000a00 */
[----:B------:R-:W-:-:S07]  /*03b0*/  IMAD.MOV R10, RZ, RZ, -R10 ;  /* 0x000000ffff0a7224 */ /* 0x000fce00078e0a0a */
.L_x_5:
[----:B0-----:R-:W-:-:S04]  /*03c0*/  IADD3 R2, P0, PT, R0, UR8, RZ ;  /* 0x0000000800027c10 */ /* 0x001fc8000ff1e0ff */
[----:B---3--:R-:W-:-:S06]  /*03d0*/  LEA.HI.X.SX32 R3, R0, UR9, 0x1, P0 ;  /* 0x0000000900037c11 */ /* 0x008fcc00080f0eff */
[----:B------:R-:W3:Y:S01]  /*03e0*/  LDG.E.U8 R3, desc[UR4][R2.64] ;  /* 0x0000000402037981 */ /* 0x000ee2000c1e1100 */
[----:B-12---:R-:W-:Y:S01]  /*03f0*/  IADD3 R4, P0, PT, R8, UR6, RZ ;  /* 0x0000000608047c10 */ /* 0x006fe2000ff1e0ff */
[----:B------:R-:W-:Y:S01]  /*0400*/  VIADD R0, R0, 0x1 ;  /* 0x0000000100007836 */ /* 0x000fe20000000000 */
[----:B------:R-:W-:Y:S02]  /*0410*/  IADD3 R10, PT, PT, R10, 0x1, RZ ;  /* 0x000000010a0a7810 */ /* 0x000fe40007ffe0ff */
[C---:B------:R-:W-:Y:S01]  /*0420*/  LEA.HI.X.SX32 R5, R8.reuse, UR7, 0x1, P0 ;  /* 0x0000000708057c11 */ /* 0x040fe200080f0eff */
[----:B------:R-:W-:Y:S01]  /*0430*/  VIADD R8, R8, 0x1 ;  /* 0x0000000108087836 */ /* 0x000fe20000000000 */
[----:B------:R-:W-:-:S03]  /*0440*/  ISETP.NE.AND P0, PT, R10, RZ, PT ;  /* 0x000000ff0a00720c */ /* 0x000fc60003f05270 */
[----:B---3--:R3:W-:Y:S10]  /*0450*/  STG.E.U8 desc[UR4][R4.64], R3 ;  /* 0x0000000304007986 */ /* 0x0087f4000c101104 */
[----:B------:R-:W-:Y:S05]  /*0460*/  @P0 BRA `(.L_x_5) ;  /* 0xfffffffc00d40947 */ /* 0x000fea000383ffff */
[----:B------:R-:W-:Y:S05]  /*0470*/  EXIT ;  /* 0x000000000000794d */ /* 0x000fea0003800000 */
.L_x_6:
        /* <DEDUP_REMOVED lines=16> */
.L_x_99:


//--------------------- .text._Z9prefixsumPtPViS1_S1_ --------------------------
	.section	.text._Z9prefixsumPtPViS1_S1_,"ax",@progbits
	.align	128
        .global         _Z9prefixsumPtPViS1_S1_
        .type           _Z9prefixsumPtPViS1_S1_,@function
        .size           _Z9prefixsumPtPViS1_S1_,(.L_x_100 - _Z9prefixsumPtPViS1_S1_)
        .other          _Z9prefixsumPtPViS1_S1_,@"STO_CUDA_ENTRY STV_DEFAULT"
_Z9prefixsumPtPViS1_S1_:
.text._Z9prefixsumPtPViS1_S1_:
[----:B------:R-:W-:Y:S01]  /*0000*/  LDC R1, c[0x0][0x37c] ;  /* 0x0000df00ff017b82 */ /* 0x000fe20000000800 */
[----:B------:R-:W0:Y:S07]  /*0010*/  S2R R7, SR_TID.X ;  /* 0x0000000000077919 */ /* 0x000e2e0000002100 */
[----:B------:R-:W0:Y:S01]  /*0020*/  S2UR UR4, SR_CTAID.X ;  /* 0x00000000000479c3 */ /* 0x000e220000002500 */
[----:B------:R-:W1:Y:S01]  /*0030*/  LDCU.64 UR6, c[0x0][0x358] ;  /* 0x00006b00ff0677ac */ /* 0x000e620008000a00 */
[----:B------:R-:W-:Y:S06]  /*0040*/  BSSY.RECONVERGENT B0, `(.L_x_7) ;  /* 0x0000029000007945 */ /* 0x000fec0003800200 */
[----:B------:R-:W0:Y:S02]  /*0050*/  LDC R0, c[0x0][0x360] ;  /* 0x0000d800ff007b82 */ /* 0x000e240000000800 */
[----:B0-----:R-:W-:-:S05]  /*0060*/  IMAD R7, R0, UR4, R7 ;  /* 0x0000000400077c24 */ /* 0x001fca000f8e0207 */
[----:B------:R-:W-:Y:S02]  /*0070*/  LOP3.LUT R6, R7, 0x1f, RZ, 0xc0, !PT ;  /* 0x0000001f07067812 */ /* 0x000fe400078ec0ff */
[----:B------:R-:W-:Y:S02]  /*0080*/  SHF.R.S32.HI R0, RZ, 0x5, R7 ;  /* 0x00000005ff007819 */ /* 0x000fe40000011407 */
[----:B------:R-:W-:-:S13]  /*0090*/  ISETP.NE.AND P0, PT, R6, 0x1f, PT ;  /* 0x0000001f0600780c */ /* 0x000fda0003f05270 */
[----:B-1----:R-:W-:Y:S05]  /*00a0*/  @P0 BRA `(.L_x_8) ;  /* 0x0000000000880947 */ /* 0x002fea0003800000 */
[----:B------:R-:W0:Y:S08]  /*00b0*/  LDC.64 R2, c[0x0][0x380] ;  /* 0x0000e000ff027b82 */ /* 0x000e300000000a00 */
[----:B------:R-:W1:Y:S01]  /*00c0*/  LDC.64 R4, c[0x0][0x388] ;  /* 0x0000e200ff047b82 */ /* 0x000e620000000a00 */
[----:B0-----:R-:W-:-:S06]  /*00d0*/  IMAD.WIDE R2, R0, 0x2, R2 ;  /* 0x0000000200027825 */ /* 0x001fcc00078e0202 */
[----:B------:R-:W2:Y:S01]  /*00e0*/  LDG.E.U16 R3, desc[UR6][R2.64] ;  /* 0x0000000602037981 */ /* 0x000ea2000c1e1500 */
[----:B------:R-:W-:Y:S01]  /*00f0*/  ISETP.GT.U32.AND P0, PT, R7, 0x1f, PT ;  /* 0x0000001f0700780c */ /* 0x000fe20003f04070 */
[----:B-1----:R-:W-:-:S05]  /*0100*/  IMAD.WIDE R4, R0, 0x4, R4 ;  /* 0x0000000400047825 */ /* 0x002fca00078e0204 */
[----:B--2---:R0:W-:Y:S01]  /*0110*/  STG.E.STRONG.SYS desc[UR6][R4.64+0x4], R3 ;  /* 0x0000040304007986 */ /* 0x0041e2000c115906 */
[----:B------:R-:W-:Y:S06]  /*0120*/  MEMBAR.SC.GPU ;  /* 0x0000000000007992 */ /* 0x000fec0000002000 */
[----:B------:R-:W-:-:S00]  /*0130*/  ERRBAR ;  /* 0x00000000000079ab */ /* 0x000fc00000000000 */
[----:B------:R-:W-:Y:S06]  /*0140*/  CGAERRBAR ;  /* 0x00000000000075ab */ /* 0x000fec0000000000 */
[----:B------:R-:W-:Y:S01]  /*0150*/  CCTL.IVALL ;  /* 0x00000000ff00798f */ /* 0x000fe20002000000 */
[----:B------:R-:W-:Y:S05]  /*0160*/  @P0 BRA `(.L_x_9) ;  /* 0x0000000000380947 */ /* 0x000fea0003800000 */
[----:B0-----:R-:W0:Y:S01]  /*0170*/  LDC.64 R2, c[0x0][0x398] ;  /* 0x0000e600ff027b82 */ /* 0x001e220000000a00 */
[----:B------:R-:W-:Y:S02]  /*0180*/  IMAD.MOV.U32 R5, RZ, RZ, 0x2 ;  /* 0x00000002ff057424 */ /* 0x000fe400078e00ff */
[----:B------:R-:W-:-:S03]  /*0190*/  IMAD.MOV.U32 R7, RZ, RZ, 0x1 ;  /* 0x00000001ff077424 */ /* 0x000fc600078e00ff */
[----:B0-----:R0:W-:Y:S01]  /*01a0*/  STG.E.STRONG.SYS desc[UR6][R2.64], R5 ;  /* 0x0000000502007986 */ /* 0x0011e2000c115906 */
[----:B------:R-:W-:Y:S06]  /*01b0*/  MEMBAR.SC.GPU ;  /* 0x0000000000007992 */ /* 0x000fec0000002000 */
[----:B------:R-:W-:-:S00]  /*01c0*/  ERRBAR ;  /* 0x00000000000079ab */ /* 0x000fc00000000000 */
[----:B------:R-:W-:Y:S06]  /*01d0*/  CGAERRBAR ;  /* 0x00000000000075ab */ /* 0x000fec0000000000 */
[----:B------:R-:W-:Y:S04]  /*01e0*/  CCTL.IVALL ;  /* 0x00000000ff00798f */ /* 0x000fe80002000000 */
[----:B------:R0:W-:Y:S01]  /*01f0*/  STG.E.STRONG.SYS desc[UR6][R2.64+0x4], R7 ;  /* 0x0000040702007986 */ /* 0x0001e2000c115906 */
[----:B------:R-:W-:Y:S06]  /*0200*/  MEMBAR.SC.GPU ;  /* 0x0000000000007992 */ /* 0x000fec0000002000 */
[----:B------:R-:W-:-:S00]  /*0210*/  ERRBAR ;  /* 0x00000000000079ab */ /* 0x000fc00000000000 */
[----:B------:R-:W-:Y:S06]  /*0220*/  CGAERRBAR ;  /* 0x00000000000075ab */ /* 0x000fec0000000000 */
[----:B------:R-:W-:Y:S01]  /*0230*/  CCTL.IVALL ;  /* 0x00000000ff00798f */ /* 0x000fe20002000000 */
[----:B------:R-:W-:Y:S05]  /*0240*/  BRA `(.L_x_8) ;  /* 0x0000000000207947 */ /* 0x000fea0003800000 */
.L_x_9:
[----:B0-----:R-:W0:Y:S01]  /*0250*/  LDC.64 R2, c[0x0][0x398] ;  /* 0x0000e600ff027b82 */ /* 0x001e220000000a00 */
[----:B------:R-:W-:Y:S02]  /*0260*/  HFMA2 R5, -RZ, RZ, 0, 5.9604644775390625e-08 ;  /* 0x00000001ff057431 */ /* 0x000fe400000001ff */
[----:B0-----:R-:W-:-:S05]  /*0270*/  IMAD.WIDE R2, R0, 0x4, R2 ;  /* 0x0000000400027825 */ /* 0x001fca00078e0202 */
[----:B------:R1:W-:Y:S01]  /*0280*/  STG.E.STRONG.SYS desc[UR6][R2.64+0x4], R5 ;  /* 0x0000040502007986 */ /* 0x0003e2000c115906 */
[----:B------:R-:W-:Y:S06]  /*0290*/  MEMBAR.SC.GPU ;  /* 0x0000000000007992 */ /* 0x000fec0000002000 */
[----:B------:R-:W-:-:S00]  /*02a0*/  ERRBAR ;  /* 0x00000000000079ab */ /* 0x000fc00000000000 */
[----:B------:R-:W-:Y:S06]  /*02b0*/  CGAERRBAR ;  /* 0x00000000000075ab */ /* 0x000fec0000000000 */
[----:B------:R-:W-:Y:S01]  /*02c0*/  CCTL.IVALL ;  /* 0x00000000ff00798f */ /* 0x000fe20002000000 */
.L_x_8:
[----:B------:R-:W-:Y:S05]  /*02d0*/  BSYNC.RECONVERGENT B0 ;  /* 0x0000000000007941 */ /* 0x000fea0003800200 */
.L_x_7:
[----:B------:R-:W-:Y:S01]  /*02e0*/  BAR.SYNC.DEFER_BLOCKING 0x0 ;  /* 0x0000000000007b1d */ /* 0x000fe20000010000 */
[----:B------:R-:W-:-:S13]  /*02f0*/  ISETP.GE.AND P0, PT, R0, 0x1, PT ;  /* 0x000000010000780c */ /* 0x000fda0003f06270 */
[----:B------:R-:W-:Y:S05]  /*0300*/  @!P0 BRA `(.L_x_10) ;  /* 0x0000000400208947 */ /* 0x000fea0003800000 */
[----:B------:R-:W-:-:S13]  /*0310*/  ISETP.NE.AND P0, PT, R6, RZ, PT ;  /* 0x000000ff0600720c */ /* 0x000fda0003f05270 */
[----:B------:R-:W-:Y:S05]  /*0320*/  @P0 BRA `(.L_x_11) ;  /* 0x0000000000c00947 */ /* 0x000fea0003800000 */
[----:B------:R-:W-:Y:S01]  /*0330*/  BSSY B0, `(.L_x_12) ;  /* 0x000002b000007945 */ /* 0x000fe20003800000 */
[----:B0-----:R-:W-:Y:S01]  /*0340*/  IMAD.MOV.U32 R7, RZ, RZ, RZ ;  /* 0x000000ffff077224 */ /* 0x001fe200078e00ff */
[----:B------:R-:W-:-:S07]  /*0350*/  MOV R9, R0 ;  /* 0x0000000000097202 */ /* 0x000fce0000000f00 */
.L_x_16:
[----:B-1----:R-:W0:Y:S01]  /*0360*/  LDC.64 R2, c[0x0][0x398] ;  /* 0x0000e600ff027b82 */ /* 0x002e220000000a00 */
[----:B------:R-:W-:Y:S05]  /*0370*/  YIELD ;  /* 0x0000000000007946 */ /* 0x000fea0003800000 */
[----:B------:R-:W-:Y:S01]  /*0380*/  BSSY B1, `(.L_x_13) ;  /* 0x000001d000017945 */ /* 0x000fe20003800000 */
[----:B0-----:R-:W-:-:S07]  /*0390*/  IMAD.WIDE.U32 R2, R9, 0x4, R2 ;  /* 0x0000000409027825 */ /* 0x001fce00078e0002 */
.L_x_90:
[----:B------:R-:W2:Y:S01]  /*03a0*/  LDG.E.STRONG.SYS R10, desc[UR6][R2.64] ;  /* 0x00000006020a7981 */ /* 0x000ea2000c1f5900 */
[----:B------:R-:W-:Y:S05]  /*03b0*/  YIELD ;  /* 0x0000000000007946 */ /* 0x000fea0003800000 */
[----:B--2---:R-:W-:-:S05]  /*03c0*/  VIMNMX.U32 R4, PT, PT, R10, 0x2, PT ;  /* 0x000000020a047848 */ /* 0x004fca0003fe0000 */
[----:B------:R-:W-:-:S04]  /*03d0*/  IMAD.SHL.U32 R8, R4, 0x4, RZ ;  /* 0x0000000404087824 */ /* 0x000fc800078e00ff */
[----:B------:R-:W0:Y:S02]  /*03e0*/  LDC R4, c[0x2][R8] ;  /* 0x0080000008047b82 */ /* 0x000e240000000800 */
[----:B0-----:R-:W-:Y:S01]  /*03f0*/  SHF.R.S32.HI R5, RZ, 0x1f, R4 ;  /* 0x0000001fff057819 */ /* 0x001fe20000011404 */
[----:B------:R-:W-:Y:S06]  /*0400*/  MEMBAR.SC.GPU ;  /* 0x0000000000007992 */ /* 0x000fec0000002000 */
[----:B------:R-:W-:-:S00]  /*0410*/  ERRBAR ;  /* 0x00000000000079ab */ /* 0x000fc00000000000 */
[----:B------:R-:W-:Y:S06]  /*0420*/  CGAERRBAR ;  /* 0x00000000000075ab */ /* 0x000fec0000000000 */
[----:B------:R-:W-:Y:S01]  /*0430*/  CCTL.IVALL ;  /* 0x00000000ff00798f */ /* 0x000fe20002000000 */
.L_x_89:
[----:B------:R-:W-:Y:S05]  /*0440*/  BRX R4 -0x450                                        (*"BRANCH_TARGETS .L_x_90,.L_x_91,.L_x_92"*) ;  /* 0xfffffff804ec7949 */ /* 0x000fea000383ffff */
.L_x_92:
[----:B------:R-:W-:-:S13]  /*0450*/  ISETP.NE.AND P0, PT, R10, 0x2, PT ;  /* 0x000000020a00780c */ /* 0x000fda0003f05270 */
[----:B------:R-:W-:Y:S05]  /*0460*/  @!P0 BREAK B1 ;  /* 0x0000000000018942 */ /* 0x000fea0003800000 */
[----:B------:R-:W-:Y:S05]  /*0470*/  @P0 BRA `(.L_x_14) ;  /* 0x0000000000340947 */ /* 0x000fea0003800000 */
[----:B------:R-:W0:Y:S02]  /*0480*/  LDC.64 R2, c[0x0][0x390] ;  /* 0x0000e400ff027b82 */ /* 0x000e240000000a00 */
[----:B0-----:R-:W-:-:S06]  /*0490*/  IMAD.WIDE.U32 R2, R9, 0x4, R2 ;  /* 0x0000000409027825 */ /* 0x001fcc00078e0002 */
[----:B------:R-:W2:Y:S02]  /*04a0*/  LDG.E.STRONG.SYS R2, desc[UR6][R2.64] ;  /* 0x0000000602027981 */ /* 0x000ea4000c1f5900 */
[----:B--2---:R-:W-:Y:S01]  /*04b0*/  IADD3 R7, PT, PT, R7, R2, RZ ;  /* 0x0000000207077210 */ /* 0x004fe20007ffe0ff */
[----:B------:R-:W-:Y:S06]  /*04c0*/  MEMBAR.SC.GPU ;  /* 0x0000000000007992 */ /* 0x000fec0000002000 */
[----:B------:R-:W-:-:S00]  /*04d0*/  ERRBAR ;  /* 0x00000000000079ab */ /* 0x000fc00000000000 */
[----:B------:R-:W-:Y:S06]  /*04e0*/  CGAERRBAR ;  /* 0x00000000000075ab */ /* 0x000fec0000000000 */
[----:B------:R-:W-:Y:S01]  /*04f0*/  CCTL.IVALL ;  /* 0x00000000ff00798f */ /* 0x000fe20002000000 */
[----:B------:R-:W-:Y:S05]  /*0500*/  BRA `(.L_x_15) ;  /* 0x0000000000347947 */ /* 0x000fea0003800000 */
.L_x_91:
[----:B------:R-:W0:Y:S02]  /*0510*/  LDC.64 R2, c[0x0][0x388] ;  /* 0x0000e200ff027b82 */ /* 0x000e240000000a00 */
[----:B0-----:R-:W-:-:S06]  /*0520*/  IMAD.WIDE.U32 R2, R9, 0x4, R2 ;  /* 0x0000000409027825 */ /* 0x001fcc00078e0002 */
[----:B------:R-:W2:Y:S02]  /*0530*/  LDG.E.STRONG.SYS R2, desc[UR6][R2.64] ;  /* 0x0000000602027981 */ /* 0x000ea4000c1f5900 */
[----:B--2---:R-:W-:-:S07]  /*0540*/  IMAD.IADD R7, R7, 0x1, R2 ;  /* 0x0000000107077824 */ /* 0x004fce00078e0202 */
.L_x_14:
[----:B------:R-:W-:Y:S05]  /*0550*/  BSYNC B1 ;  /* 0x0000000000017941 */ /* 0x000fea0003800000 */
.L_x_13:
[----:B------:R-:W-:Y:S01]  /*0560*/  IADD3 R2, PT, PT, R9, -0x1, RZ ;  /* 0xffffffff09027810 */ /* 0x000fe20007ffe0ff */
[----:B------:R-:W-:Y:S06]  /*0570*/  MEMBAR.SC.GPU ;  /* 0x0000000000007992 */ /* 0x000fec0000002000 */
[----:B------:R-:W-:-:S00]  /*0580*/  ERRBAR ;  /* 0x00000000000079ab */ /* 0x000fc00000000000 */
[----:B------:R-:W-:Y:S06]  /*0590*/  CGAERRBAR ;  /* 0x00000000000075ab */ /* 0x000fec0000000000 */
[----:B------:R-:W-:Y:S01]  /*05a0*/  CCTL.IVALL ;  /* 0x00000000ff00798f */ /* 0x000fe20002000000 */
[----:B------:R-:W-:Y:S01]  /*05b0*/  ISETP.GT.U32.AND P0, PT, R9, 0x1, PT ;  /* 0x000000010900780c */ /* 0x000fe20003f04070 */
[----:B------:R-:W-:-:S12]  /*05c0*/  IMAD.MOV.U32 R9, RZ, RZ, R2 ;  /* 0x000000ffff097224 */ /* 0x000fd800078e0002 */
[----:B------:R-:W-:Y:S05]  /*05d0*/  @P0 BRA `(.L_x_16) ;  /* 0xfffffffc00600947 */ /* 0x000fea000383ffff */
.L_x_15:
[----:B------:R-:W-:Y:S05]  /*05e0*/  BSYNC B0 ;  /* 0x0000000000007941 */ /* 0x000fea0003800000 */
.L_x_12:
[----:B------:R-:W0:Y:S01]  /*05f0*/  S2UR UR5, SR_CgaCtaId ;  /* 0x00000000000579c3 */ /* 0x000e220000008800 */
[----:B------:R-:W-:Y:S02]  /*0600*/  UMOV UR4, 0x400 ;  /* 0x0000040000047882 */ /* 0x000fe40000000000 */
[----:B0-----:R-:W-:-:S09]  /*0610*/  ULEA UR4, UR5, UR4, 0x18 ;  /* 0x0000000405047291 */ /* 0x001fd2000f8ec0ff */
[----:B------:R2:W-:Y:S03]  /*0620*/  STS [UR4], R7 ;  /* 0x00000007ff007988 */ /* 0x0005e60008000804 */
.L_x_11:
[----:B------:R-:W-:Y:S01]  /*0630*/  ISETP.NE.AND P0, PT, R6, RZ, PT ;  /* 0x000000ff0600720c */ /* 0x000fe20003f05270 */
[----:B------:R-:W-:Y:S05]  /*0640*/  WARPSYNC.ALL ;  /* 0x0000000000007948 */ /* 0x000fea0003800000 */
[----:B------:R-:W-:Y:S07]  /*0650*/  BAR.SYNC.DEFER_BLOCKING 0x0 ;  /* 0x0000000000007b1d */ /* 0x000fee0000010000 */
[----:B01----:R-:W-:Y:S01]  /*0660*/  @!P0 MOV R2, 0x400 ;  /* 0x0000040000028802 */ /* 0x003fe20000000f00 */
[----:B------:R-:W2:Y:S01]  /*0670*/  @!P0 S2R R3, SR_CgaCtaId ;  /* 0x0000000000038919 */ /* 0x000ea20000008800 */
[----:B------:R-:W0:Y:S01]  /*0680*/  @!P0 LDC.64 R4, c[0x0][0x398] ;  /* 0x0000e600ff048b82 */ /* 0x000e220000000a00 */
[----:B------:R-:W-:Y:S01]  /*0690*/  @!P0 MOV R9, 0x2 ;  /* 0x0000000200098802 */ /* 0x000fe20000000f00 */
[----:B0-----:R-:W-:Y:S01]  /*06a0*/  @!P0 IMAD.WIDE.U32 R4, R0, 0x4, R4 ;  /* 0x0000000400048825 */ /* 0x001fe200078e0004 */
[----:B--2---:R-:W-:-:S05]  /*06b0*/  @!P0 LEA R7, R3, R2, 0x18 ;  /* 0x0000000203078211 */ /* 0x004fca00078ec0ff */
[----:B------:R-:W0:Y:S01]  /*06c0*/  @!P0 LDC.64 R2, c[0x0][0x390] ;  /* 0x0000e400ff028b82 */ /* 0x000e220000000a00 */
[----:B------:R-:W1:Y:S01]  /*06d0*/  @!P0 LDS R7, [R7] ;  /* 0x0000000007078984 */ /* 0x000e620000000800 */
[----:B0-----:R-:W-:-:S05]  /*06e0*/  @!P0 IMAD.WIDE.U32 R2, R0, 0x4, R2 ;  /* 0x0000000400028825 */ /* 0x001fca00078e0002 */
[----:B-1----:R2:W-:Y:S01]  /*06f0*/  @!P0 STG.E.STRONG.SYS desc[UR6][R2.64], R7 ;  /* 0x0000000702008986 */ /* 0x0025e2000c115906 */
[----:B------:R-:W-:Y:S06]  /*0700*/  MEMBAR.SC.GPU ;  /* 0x0000000000007992 */ /* 0x000fec0000002000 */
[----:B------:R-:W-:-:S00]  /*0710*/  ERRBAR ;  /* 0x00000000000079ab */ /* 0x000fc00000000000 */
[----:B------:R-:W-:Y:S06]  /*0720*/  CGAERRBAR ;  /* 0x00000000000075ab */ /* 0x000fec0000000000 */
[----:B------:R-:W-:Y:S04]  /*0730*/  CCTL.IVALL ;  /* 0x00000000ff00798f */ /* 0x000fe80002000000 */
[----:B------:R2:W-:Y:S01]  /*0740*/  @!P0 STG.E.STRONG.SYS desc[UR6][R4.64], R9 ;  /* 0x0000000904008986 */ /* 0x0005e2000c115906 */
[----:B------:R-:W-:Y:S06]  /*0750*/  MEMBAR.SC.GPU ;  /* 0x0000000000007992 */ /* 0x000fec0000002000 */
[----:B------:R-:W-:-:S00]  /*0760*/  ERRBAR ;  /* 0x00000000000079ab */ /* 0x000fc00000000000 */
[----:B------:R-:W-:Y:S06]  /*0770*/  CGAERRBAR ;  /* 0x00000000000075ab */ /* 0x000fec0000000000 */
[----:B------:R-:W-:Y:S01]  /*0780*/  CCTL.IVALL ;  /* 0x00000000ff00798f */ /* 0x000fe20002000000 */
.L_x_10:
[----:B------:R-:W-:Y:S05]  /*0790*/  WARPSYNC.ALL ;  /* 0x0000000000007948 */ /* 0x000fea0003800000 */
[----:B------:R-:W-:Y:S06]  /*07a0*/  BAR.SYNC.DEFER_BLOCKING 0x0 ;  /* 0x0000000000007b1d */ /* 0x000fec0000010000 */
[----:B------:R-:W-:Y:S05]  /*07b0*/  EXIT ;  /* 0x000000000000794d */ /* 0x000fea0003800000 */
.L_x_17:
        /* <DEDUP_REMOVED lines=12> */
.L_x_100:


//--------------------- .text._Z21map_values_kernel_16bPKtPhS1_PtS2_PViS4_S4_ii --------------------------
	.section	.text._Z21map_values_kernel_16bPKtPhS1_PtS2_PViS4_S4_ii,"ax",@progbits
	.align	128
        .global         _Z21map_values_kernel_16bPKtPhS1_PtS2_PViS4_S4_ii
        .type           _Z21map_values_kernel_16bPKtPhS1_PtS2_PViS4_S4_ii,@function
        .size           _Z21map_values_kernel_16bPKtPhS1_PtS2_PViS4_S4_ii,(.L_x_101 - _Z21map_values_kernel_16bPKtPhS1_PtS2_PViS4_S4_ii)
        .other          _Z21map_values_kernel_16bPKtPhS1_PtS2_PViS4_S4_ii,@"STO_CUDA_ENTRY STV_DEFAULT"
_Z21map_values_kernel_16bPKtPhS1_PtS2_PViS4_S4_ii:
.text._Z21map_values_kernel_16bPKtPhS1_PtS2_PViS4_S4_ii:
[----:B------:R-:W0:Y:S01]  /*0000*/  LDC R1, c[0x0][0x37c] ;  /* 0x0000df00ff017b82 */ /* 0x000e220000000800 */
[----:B------:R-:W1:Y:S01]  /*0010*/  S2R R13, SR_TID.X ;  /* 0x00000000000d7919 */ /* 0x000e620000002100 */
[----:B------:R-:W1:Y:S06]  /*0020*/  LDCU UR4, c[0x0][0x360] ;  /* 0x00006c00ff0477ac */ /* 0x000e6c0008000800 */
[----:B------:R-:W2:Y:S01]  /*0030*/  LDC R6, c[0x0][0x3c0] ;  /* 0x0000f000ff067b82 */ /* 0x000ea20000000800 */
[----:B0-----:R-:W-:Y:S01]  /*0040*/  VIADD R1, R1, 0xffffffd0 ;  /* 0xffffffd001017836 */ /* 0x001fe20000000000 */
[----:B------:R-:W1:Y:S01]  /*0050*/  S2R R14, SR_CTAID.X ;  /* 0x00000000000e7919 */ /* 0x000e620000002500 */
[----:B------:R-:W0:Y:S01]  /*0060*/  LDCU.64 UR6, c[0x0][0x358] ;  /* 0x00006b00ff0677ac */ /* 0x000e220008000a00 */
[----:B------:R-:W-:Y:S01]  /*0070*/  BSSY.RECONVERGENT B0, `(.L_x_18) ;  /* 0x0000035000007945 */ /* 0x000fe20003800200 */
[----:B------:R-:W-:Y:S01]  /*0080*/  VIADD R4, R1, 0x10 ;  /* 0x0000001001047836 */ /* 0x000fe20000000000 */
[----:B------:R3:W-:Y:S01]  /*0090*/  STL.128 [R1], RZ ;  /* 0x000000ff01007387 */ /* 0x0007e20000100c00 */
[----:B------:R-:W-:-:S03]  /*00a0*/  CS2R R8, SRZ ;  /* 0x0000000000087805 */ /* 0x000fc6000001ff00 */
[----:B------:R3:W-:Y:S04]  /*00b0*/  STL.128 [R1+0x10], RZ ;  /* 0x000010ff01007387 */ /* 0x0007e80000100c00 */
[----:B------:R3:W-:Y:S01]  /*00c0*/  STL.128 [R1+0x20], RZ ;  /* 0x000020ff01007387 */ /* 0x0007e20000100c00 */
[----:B-1----:R-:W-:-:S04]  /*00d0*/  IMAD R13, R14, UR4, R13 ;  /* 0x000000040e0d7c24 */ /* 0x002fc8000f8e020d */
[C---:B------:R-:W-:Y:S01]  /*00e0*/  IMAD.SHL.U32 R3, R13.reuse, 0x10, RZ ;  /* 0x000000100d037824 */ /* 0x040fe200078e00ff */
[----:B------:R-:W-:Y:S02]  /*00f0*/  SHF.R.S32.HI R2, RZ, 0x5, R13 ;  /* 0x00000005ff027819 */ /* 0x000fe4000001140d */
[----:B------:R-:W-:Y:S02]  /*0100*/  LOP3.LUT R5, R13, 0x1f, RZ, 0xc0, !PT ;  /* 0x0000001f0d057812 */ /* 0x000fe400078ec0ff */
[----:B------:R-:W-:Y:S01]  /*0110*/  LOP3.LUT R3, R3, 0x1f0, RZ, 0xc0, !PT ;  /* 0x000001f003037812 */ /* 0x000fe200078ec0ff */
[----:B------:R-:W-:-:S05]  /*0120*/  IMAD.SHL.U32 R0, R2, 0x200, RZ ;  /* 0x0000020002007824 */ /* 0x000fca00078e00ff */
[----:B------:R-:W-:-:S04]  /*0130*/  LOP3.LUT R7, R0, R3, RZ, 0xfc, !PT ;  /* 0x0000000300077212 */ /* 0x000fc800078efcff */
[C---:B--2---:R-:W-:Y:S02]  /*0140*/  ISETP.GE.AND P0, PT, R7.reuse, R6, PT ;  /* 0x000000060700720c */ /* 0x044fe40003f06270 */
[----:B------:R-:W-:-:S11]  /*0150*/  VIADDMNMX R6, R7, 0x10, R6, PT ;  /* 0x0000001007067846 */ /* 0x000fd60003800106 */
[----:B0--3--:R-:W-:Y:S05]  /*0160*/  @P0 BRA `(.L_x_19) ;  /* 0x0000000000940947 */ /* 0x009fea0003800000 */
[----:B------:R-:W-:Y:S01]  /*0170*/  VIADDMNMX R10, R7, 0x1, R6, !PT ;  /* 0x00000001070a7846 */ /* 0x000fe20007800106 */
[----:B------:R-:W-:Y:S01]  /*0180*/  BSSY.RECONVERGENT B1, `(.L_x_20) ;  /* 0x0000018000017945 */ /* 0x000fe20003800200 */
[----:B------:R-:W-:Y:S02]  /*0190*/  IMAD.MOV.U32 R15, RZ, RZ, R7 ;  /* 0x000000ffff0f7224 */ /* 0x000fe400078e0007 */
[----:B------:R-:W-:Y:S02]  /*01a0*/  IADD3 R8, PT, PT, R0, R3, -R10 ;  /* 0x0000000300087210 */ /* 0x000fe40007ffe80a */
[----:B------:R-:W-:Y:S02]  /*01b0*/  LOP3.LUT R20, R10, 0x3, RZ, 0xc0, !PT ;  /* 0x000000030a147812 */ /* 0x000fe400078ec0ff */
[----:B------:R-:W-:Y:S02]  /*01c0*/  ISETP.GT.U32.AND P0, PT, R8, -0x4, PT ;  /* 0xfffffffc0800780c */ /* 0x000fe40003f04070 */
[----:B------:R-:W-:-:S02]  /*01d0*/  CS2R R8, SRZ ;  /* 0x0000000000087805 */ /* 0x000fc4000001ff00 */
[----:B------:R-:W-:-:S09]  /*01e0*/  ISETP.NE.AND P1, PT, R20, RZ, PT ;  /* 0x000000ff1400720c */ /* 0x000fd20003f25270 */
[----:B------:R-:W-:Y:S05]  /*01f0*/  @P0 BRA `(.L_x_21) ;  /* 0x0000000000400947 */ /* 0x000fea0003800000 */
[----:B------:R-:W-:Y:S01]  /*0200*/  IADD3 R9, PT, PT, R10, -R7, -R20 ;  /* 0x800000070a097210 */ /* 0x000fe20007ffe814 */
[----:B------:R-:W-:Y:S02]  /*0210*/  IMAD.MOV.U32 R8, RZ, RZ, RZ ;  /* 0x000000ffff087224 */ /* 0x000fe400078e00ff */
[----:B------:R-:W-:Y:S02]  /*0220*/  IMAD.MOV.U32 R15, RZ, RZ, R7 ;  /* 0x000000ffff0f7224 */ /* 0x000fe400078e0007 */
[----:B------:R-:W-:-:S07]  /*0230*/  IMAD.MOV.U32 R12, RZ, RZ, R9 ;  /* 0x000000ffff0c7224 */ /* 0x000fce00078e0009 */
.L_x_22:
[----:B------:R-:W0:Y:S02]  /*0240*/  LDC.64 R10, c[0x0][0x380] ;  /* 0x0000e000ff0a7b82 */ /* 0x000e240000000a00 */
[----:B0-----:R-:W-:-:S05]  /*0250*/  IMAD.WIDE R10, R15, 0x2, R10 ;  /* 0x000000020f0a7825 */ /* 0x001fca00078e020a */
[----:B------:R-:W2:Y:S04]  /*0260*/  LDG.E.U16.CONSTANT R17, desc[UR6][R10.64] ;  /* 0x000000060a117981 */ /* 0x000ea8000c1e9500 */
[----:B------:R-:W2:Y:S04]  /*0270*/  LDG.E.U16.CONSTANT R16, desc[UR6][R10.64+0x2] ;  /* 0x000002060a107981 */ /* 0x000ea8000c1e9500 */
[----:B------:R-:W3:Y:S04]  /*0280*/  LDG.E.U16.CONSTANT R19, desc[UR6][R10.64+0x4] ;  /* 0x000004060a137981 */ /* 0x000ee8000c1e9500 */
[----:B------:R-:W3:Y:S01]  /*0290*/  LDG.E.U16.CONSTANT R18, desc[UR6][R10.64+0x6] ;  /* 0x000006060a127981 */ /* 0x000ee2000c1e9500 */
[----:B------:R-:W-:-:S02]  /*02a0*/  VIADD R12, R12, 0xfffffffc ;  /* 0xfffffffc0c0c7836 */ /* 0x000fc40000000000 */
[----:B------:R-:W-:-:S03]  /*02b0*/  VIADD R15, R15, 0x4 ;  /* 0x000000040f0f7836 */ /* 0x000fc60000000000 */
[----:B------:R-:W-:Y:S02]  /*02c0*/  ISETP.NE.AND P0, PT, R12, RZ, PT ;  /* 0x000000ff0c00720c */ /* 0x000fe40003f05270 */
[----:B--2---:R-:W-:-:S04]  /*02d0*/  IADD3 R8, PT, PT, R16, R8, R17 ;  /* 0x0000000810087210 */ /* 0x004fc80007ffe011 */
[----:B---3--:R-:W-:-:S07]  /*02e0*/  IADD3 R8, PT, PT, R18, R8, R19 ;  /* 0x0000000812087210 */ /* 0x008fce0007ffe013 */
[----:B------:R-:W-:Y:S05]  /*02f0*/  @P0 BRA `(.L_x_22) ;  /* 0xfffffffc00d00947 */ /* 0x000fea000383ffff */
.L_x_21:
[----:B------:R-:W-:Y:S05]  /*0300*/  BSYNC.RECONVERGENT B1 ;  /* 0x0000000000017941 */ /* 0x000fea0003800200 */
.L_x_20:
[----:B------:R-:W-:Y:S05]  /*0310*/  @!P1 BRA `(.L_x_19) ;  /* 0x0000000000289947 */ /* 0x000fea0003800000 */
[----:B------:R-:W0:Y:S01]  /*0320*/  LDC.64 R10, c[0x0][0x380] ;  /* 0x0000e000ff0a7b82 */ /* 0x000e220000000a00 */
[----:B------:R-:W-:-:S07]  /*0330*/  IMAD.MOV R12, RZ, RZ, -R20 ;  /* 0x000000ffff0c7224 */ /* 0x000fce00078e0a14 */
.L_x_23:
[----:B0-----:R-:W-:-:S06]  /*0340*/  IMAD.WIDE R16, R15, 0x2, R10 ;  /* 0x000000020f107825 */ /* 0x001fcc00078e020a */
[----:B------:R-:W2:Y:S01]  /*0350*/  LDG.E.U16.CONSTANT R17, desc[UR6][R16.64] ;  /* 0x0000000610117981 */ /* 0x000ea2000c1e9500 */
[----:B------:R-:W-:Y:S02]  /*0360*/  VIADD R12, R12, 0x1 ;  /* 0x000000010c0c7836 */ /* 0x000fe40000000000 */
[----:B------:R-:W-:Y:S02]  /*0370*/  VIADD R9, R9, 0x1 ;  /* 0x0000000109097836 */ /* 0x000fe40000000000 */
[----:B------:R-:W-:Y:S01]  /*0380*/  VIADD R15, R15, 0x1 ;  /* 0x000000010f0f7836 */ /* 0x000fe20000000000 */
[----:B------:R-:W-:Y:S01]  /*0390*/  ISETP.NE.AND P0, PT, R12, RZ, PT ;  /* 0x000000ff0c00720c */ /* 0x000fe20003f05270 */
[----:B--2---:R-:W-:-:S12]  /*03a0*/  IMAD.IADD R8, R17, 0x1, R8 ;  /* 0x0000000111087824 */ /* 0x004fd800078e0208 */
[----:B------:R-:W-:Y:S05]  /*03b0*/  @P0 BRA `(.L_x_23) ;  /* 0xfffffffc00e00947 */ /* 0x000fea000383ffff */
.L_x_19:
[----:B------:R-:W-:Y:S05]  /*03c0*/  BSYNC.RECONVERGENT B0 ;  /* 0x0000000000007941 */ /* 0x000fea0003800200 */
.L_x_18:
[----:B------:R-:W0:Y:S01]  /*03d0*/  SHFL.DOWN PT, R10, R9, 0x10, 0x1f ;  /* 0x0a001f00090a7f89 */ /* 0x000e2200000e0000 */
[----:B------:R-:W-:Y:S03]  /*03e0*/  BSSY.RECONVERGENT B0, `(.L_x_24) ;  /* 0x0000029000007945 */ /* 0x000fe60003800200 */
[----:B------:R-:W1:Y:S01]  /*03f0*/  SHFL.DOWN PT, R11, R8, 0x10, 0x1f ;  /* 0x0a001f00080b7f89 */ /* 0x000e6200000e0000 */
[----:B0-----:R-:W-:Y:S02]  /*0400*/  IMAD.IADD R10, R10, 0x1, R9 ;  /* 0x000000010a0a7824 */ /* 0x001fe400078e0209 */
[----:B-1----:R-:W-:-:S03]  /*0410*/  IMAD.IADD R11, R11, 0x1, R8 ;  /* 0x000000010b0b7824 */ /* 0x002fc600078e0208 */
[----:B------:R-:W0:Y:S04]  /*0420*/  SHFL.DOWN PT, R15, R10, 0x8, 0x1f ;  /* 0x09001f000a0f7f89 */ /* 0x000e2800000e0000 */
[----:B------:R-:W1:Y:S01]  /*0430*/  SHFL.DOWN PT, R12, R11, 0x8, 0x1f ;  /* 0x09001f000b0c7f89 */ /* 0x000e6200000e0000 */
[----:B0-----:R-:W-:Y:S02]  /*0440*/  IMAD.IADD R15, R10, 0x1, R15 ;  /* 0x000000010a0f7824 */ /* 0x001fe400078e020f */
[----:B-1----:R-:W-:-:S03]  /*0450*/  IMAD.IADD R12, R11, 0x1, R12 ;  /* 0x000000010b0c7824 */ /* 0x002fc600078e020c */
[----:B------:R-:W0:Y:S04]  /*0460*/  SHFL.DOWN PT, R16, R15, 0x4, 0x1f ;  /* 0x08801f000f107f89 */ /* 0x000e2800000e0000 */
[----:B------:R-:W1:Y:S01]  /*0470*/  SHFL.DOWN PT, R17, R12, 0x4, 0x1f ;  /* 0x08801f000c117f89 */ /* 0x000e6200000e0000 */
[----:B0-----:R-:W-:Y:S02]  /*0480*/  IMAD.IADD R16, R15, 0x1, R16 ;  /* 0x000000010f107824 */ /* 0x001fe400078e0210 */
[----:B------:R-:W-:Y:S02]  /*0490*/  IMAD.MOV.U32 R15, RZ, RZ, RZ ;  /* 0x000000ffff0f7224 */ /* 0x000fe400078e00ff */
[----:B-1----:R-:W-:Y:S01]  /*04a0*/  IMAD.IADD R17, R12, 0x1, R17 ;  /* 0x000000010c117824 */ /* 0x002fe200078e0211 */
[----:B------:R-:W0:Y:S04]  /*04b0*/  SHFL.DOWN PT, R9, R16, 0x2, 0x1f ;  /* 0x08401f0010097f89 */ /* 0x000e2800000e0000 */
[----:B------:R-:W1:Y:S01]  /*04c0*/  SHFL.DOWN PT, R8, R17, 0x2, 0x1f ;  /* 0x08401f0011087f89 */ /* 0x000e6200000e0000 */
[----:B0-----:R-:W-:-:S02]  /*04d0*/  IMAD.IADD R9, R16, 0x1, R9 ;  /* 0x0000000110097824 */ /* 0x001fc400078e0209 */
[----:B-1----:R-:W-:-:S03]  /*04e0*/  IMAD.IADD R8, R17, 0x1, R8 ;  /* 0x0000000111087824 */ /* 0x002fc600078e0208 */
[----:B------:R-:W0:Y:S04]  /*04f0*/  SHFL.DOWN PT, R10, R9, 0x1, 0x1f ;  /* 0x08201f00090a7f89 */ /* 0x000e2800000e0000 */
[----:B------:R-:W1:Y:S01]  /*0500*/  SHFL.DOWN PT, R11, R8, 0x1, 0x1f ;  /* 0x08201f00080b7f89 */ /* 0x000e6200000e0000 */
[----:B0-----:R-:W-:Y:S02]  /*0510*/  IMAD.IADD R18, R9, 0x1, R10 ;  /* 0x0000000109127824 */ /* 0x001fe400078e020a */
[----:B-1----:R-:W-:-:S03]  /*0520*/  IMAD.IADD R12, R8, 0x1, R11 ;  /* 0x00000001080c7824 */ /* 0x002fc600078e020b */
[----:B------:R-:W-:-:S13]  /*0530*/  ISETP.NE.AND P0, PT, R18, RZ, PT ;  /* 0x000000ff1200720c */ /* 0x000fda0003f05270 */
[----:B------:R-:W-:Y:S05]  /*0540*/  @!P0 BRA `(.L_x_25) ;  /* 0x0000000000488947 */ /* 0x000fea0003800000 */
[----:B------:R-:W0:Y:S01]  /*0550*/  I2F.U32.RP R10, R18 ;  /* 0x00000012000a7306 */ /* 0x000e220000209000 */
[----:B------:R-:W-:Y:S01]  /*0560*/  IMAD.MOV R11, RZ, RZ, -R18 ;  /* 0x000000ffff0b7224 */ /* 0x000fe200078e0a12 */
[----:B------:R-:W-:-:S06]  /*0570*/  ISETP.NE.U32.AND P2, PT, R18, RZ, PT ;  /* 0x000000ff1200720c */ /* 0x000fcc0003f45070 */
[----:B0-----:R-:W0:Y:S02]  /*0580*/  MUFU.RCP R10, R10 ;  /* 0x0000000a000a7308 */ /* 0x001e240000001000 */
[----:B0-----:R-:W-:-:S06]  /*0590*/  VIADD R8, R10, 0xffffffe ;  /* 0x0ffffffe0a087836 */ /* 0x001fcc0000000000 */
[----:B------:R0:W1:Y:S02]  /*05a0*/  F2I.FTZ.U32.TRUNC.NTZ R9, R8 ;  /* 0x0000000800097305 */ /* 0x000064000021f000 */
[----:B0-----:R-:W-:Y:S02]  /*05b0*/  IMAD.MOV.U32 R8, RZ, RZ, RZ ;  /* 0x000000ffff087224 */ /* 0x001fe400078e00ff */
[----:B-1----:R-:W-:-:S04]  /*05c0*/  IMAD R11, R11, R9, RZ ;  /* 0x000000090b0b7224 */ /* 0x002fc800078e02ff */
[----:B------:R-:W-:-:S06]  /*05d0*/  IMAD.HI.U32 R9, R9, R11, R8 ;  /* 0x0000000b09097227 */ /* 0x000fcc00078e0008 */
[----:B------:R-:W-:-:S04]  /*05e0*/  IMAD.HI.U32 R15, R9, R12, RZ ;  /* 0x0000000c090f7227 */ /* 0x000fc800078e00ff */
[----:B------:R-:W-:-:S04]  /*05f0*/  IMAD.MOV R9, RZ, RZ, -R15 ;  /* 0x000000ffff097224 */ /* 0x000fc800078e0a0f */
[----:B------:R-:W-:-:S05]  /*0600*/  IMAD R9, R18, R9, R12 ;  /* 0x0000000912097224 */ /* 0x000fca00078e020c */
[----:B------:R-:W-:-:S13]  /*0610*/  ISETP.GE.U32.AND P0, PT, R9, R18, PT ;  /* 0x000000120900720c */ /* 0x000fda0003f06070 */
[----:B------:R-:W-:Y:S02]  /*0620*/  @P0 IMAD.IADD R9, R9, 0x1, -R18 ;  /* 0x0000000109090824 */ /* 0x000fe400078e0a12 */
[----:B------:R-:W-:-:S03]  /*0630*/  @P0 VIADD R15, R15, 0x1 ;  /* 0x000000010f0f0836 */ /* 0x000fc60000000000 */
[----:B------:R-:W-:-:S13]  /*0640*/  ISETP.GE.U32.AND P1, PT, R9, R18, PT ;  /* 0x000000120900720c */ /* 0x000fda0003f26070 */
[----:B------:R-:W-:Y:S01]  /*0650*/  @P1 VIADD R15, R15, 0x1 ;  /* 0x000000010f0f1836 */ /* 0x000fe20000000000 */
[----:B------:R-:W-:-:S07]  /*0660*/  @!P2 LOP3.LUT R15, RZ, R18, RZ, 0x33, !PT ;  /* 0x00000012ff0fa212 */ /* 0x000fce00078e33ff */
.L_x_25:
[----:B------:R-:W-:Y:S05]  /*0670*/  BSYNC.RECONVERGENT B0 ;  /* 0x0000000000007941 */ /* 0x000fea0003800200 */
.L_x_24:
[----:B------:R-:W0:Y:S01]  /*0680*/  LDCU UR4, c[0x0][0x3c0] ;  /* 0x00007800ff0477ac */ /* 0x000e220008000800 */
[----:B------:R-:W1:Y:S01]  /*0690*/  SHFL.IDX PT, R15, R15, RZ, 0x1f ;  /* 0x00001fff0f0f7589 */ /* 0x000e6200000e0000 */
[----:B------:R-:W-:Y:S01]  /*06a0*/  BSSY.RECONVERGENT B0, `(.L_x_26) ;  /* 0x0000110000007945 */ /* 0x000fe20003800200 */
[----:B------:R-:W-:Y:S01]  /*06b0*/  IMAD.MOV.U32 R18, RZ, RZ, RZ ;  /* 0x000000ffff127224 */ /* 0x000fe200078e00ff */
[----:B0-----:R-:W-:-:S13]  /*06c0*/  ISETP.GE.AND P0, PT, R7, UR4, PT ;  /* 0x0000000407007c0c */ /* 0x001fda000bf06270 */
[----:B-1----:R-:W-:Y:S05]  /*06d0*/  @P0 BRA `(.L_x_27) ;  /* 0x0000001000300947 */ /* 0x002fea0003800000 */
[----:B------:R-:W0:Y:S01]  /*06e0*/  LDC R17, c[0x0][0x3c4] ;  /* 0x0000f100ff117b82 */ /* 0x000e220000000800 */
[----:B------:R-:W-:Y:S02]  /*06f0*/  VIADD R16, R1, 0x3 ;  /* 0x0000000301107836 */ /* 0x000fe40000000000 */
[----:B------:R-:W-:-:S07]  /*0700*/  IMAD.MOV.U32 R18, RZ, RZ, RZ ;  /* 0x000000ffff127224 */ /* 0x000fce00078e00ff */
.L_x_44:
[----:B-1----:R-:W1:Y:S01]  /*0710*/  LDC.64 R8, c[0x0][0x380] ;  /* 0x0000e000ff087b82 */ /* 0x002e620000000a00 */
[----:B------:R-:W-:-:S05]  /*0720*/  SHF.R.S32.HI R11, RZ, 0x3, R7 ;  /* 0x00000003ff0b7819 */ /* 0x000fca0000011407 */
[----:B-1----:R-:W-:-:S06]  /*0730*/  IMAD.WIDE R8, R11, 0x10, R8 ;  /* 0x000000100b087825 */ /* 0x002fcc00078e0208 */
[----:B------:R-:W2:Y:S01]  /*0740*/  LDG.E.128 R8, desc[UR6][R8.64] ;  /* 0x0000000608087981 */ /* 0x000ea2000c1e1d00 */
[----:B------:R-:W-:Y:S01]  /*0750*/  BSSY.RECONVERGENT B1, `(.L_x_28) ;  /* 0x000000f000017945 */ /* 0x000fe20003800200 */
[----:B------:R-:W-:Y:S01]  /*0760*/  IMAD.MOV.U32 R21, RZ, RZ, 0x1 ;  /* 0x00000001ff157424 */ /* 0x000fe200078e00ff */
[----:B--2---:R-:W-:-:S04]  /*0770*/  LOP3.LUT R12, R8, 0xffff, RZ, 0xc0, !PT ;  /* 0x0000ffff080c7812 */ /* 0x004fc800078ec0ff */
[CC--:B------:R-:W-:Y:S01]  /*0780*/  ISETP.NE.AND P2, PT, R12.reuse, R15.reuse, PT ;  /* 0x0000000f0c00720c */ /* 0x0c0fe20003f45270 */
[C---:B------:R-:W-:Y:S01]  /*0790*/  IMAD.IADD R19, R12.reuse, 0x1, -R15 ;  /* 0x000000010c137824 */ /* 0x040fe200078e0a0f */
[----:B------:R-:W-:-:S04]  /*07a0*/  ISETP.GT.AND P1, PT, R12, R15, PT ;  /* 0x0000000f0c00720c */ /* 0x000fc80003f24270 */
[----:B------:R-:W-:-:S07]  /*07b0*/  IABS R20, R19 ;  /* 0x0000001300147213 */ /* 0x000fce0000000000 */
[----:B------:R-:W-:Y:S05]  /*07c0*/  @!P2 BRA `(.L_x_29) ;  /* 0x00000000001ca947 */ /* 0x000fea0003800000 */
[----:B------:R-:W-:-:S05]  /*07d0*/  IMAD R12, R20, -0x41041041, RZ ;  /* 0xbefbefbf140c7824 */ /* 0x000fca00078e02ff */
[----:B------:R-:W-:-:S04]  /*07e0*/  SHF.L.W.U32.HI R12, R12, 0x1f, R12 ;  /* 0x0000001f0c0c7819 */ /* 0x000fc80000010e0c */
[----:B------:R-:W-:Y:S02]  /*07f0*/  ISETP.GT.U32.AND P0, PT, R12, 0x2082082, PT ;  /* 0x020820820c00780c */ /* 0x000fe40003f04070 */
[----:B------:R-:W-:-:S05]  /*0800*/  SHF.R.U32.HI R12, RZ, 0x1, R20 ;  /* 0x00000001ff0c7819 */ /* 0x000fca0000011614 */
[----:B------:R-:W-:-:S06]  /*0810*/  IMAD.HI.U32 R12, R12, -0x7df7df7d, RZ ;  /* 0x820820830c0c7827 */ /* 0x000fcc00078e00ff */
[----:B------:R-:W-:Y:S02]  /*0820*/  @!P0 SHF.R.U32.HI R21, RZ, 0x5, R12 ;  /* 0x00000005ff158819 */ /* 0x000fe4000001160c */
[----:B------:R-:W-:-:S07]  /*0830*/  @P0 LEA.HI R21, R12, 0x1, RZ, 0x1b ;  /* 0x000000010c150811 */ /* 0x000fce00078fd8ff */
.L_x_29:
[----:B------:R-:W-:Y:S05]  /*0840*/  BSYNC.RECONVERGENT B1 ;  /* 0x0000000000017941 */ /* 0x000fea0003800200 */
.L_x_28:
[----:B------:R-:W-:Y:S01]  /*0850*/  IMAD R12, R21, -0x7e, R20 ;  /* 0xffffff82150c7824 */ /* 0x000fe200078e0214 */
[----:B------:R-:W-:-:S04]  /*0860*/  SHF.R.S32.HI R23, RZ, 0x1f, R18 ;  /* 0x0000001fff177819 */ /* 0x000fc80000011412 */
[C---:B------:R-:W-:Y:S02]  /*0870*/  @P1 LEA R19, R12.reuse, 0xfb, 0x1 ;  /* 0x000000fb0c131811 */ /* 0x040fe400078e08ff */
[----:B------:R-:W-:Y:S02]  /*0880*/  @!P1 LEA R19, R12, 0xfc, 0x1 ;  /* 0x000000fc0c139811 */ /* 0x000fe400078e08ff */
[----:B------:R-:W-:Y:S02]  /*0890*/  LEA.HI R12, R23, R18, RZ, 0x3 ;  /* 0x00000012170c7211 */ /* 0x000fe400078f18ff */
[----:B------:R-:W-:-:S05]  /*08a0*/  SEL R20, R19, RZ, P2 ;  /* 0x000000ff13147207 */ /* 0x000fca0001000000 */
[----:B0-----:R-:W-:Y:S01]  /*08b0*/  IMAD.IADD R25, R20, 0x1, R17 ;  /* 0x0000000114197824 */ /* 0x001fe200078e0211 */
[----:B------:R-:W-:-:S04]  /*08c0*/  LEA.HI.SX32 R20, R12, R1, 0x1d ;  /* 0x000000010c147211 */ /* 0x000fc800078feaff */
[----:B------:R0:W-:Y:S04]  /*08d0*/  STL.U8 [R16+-0x3], R25 ;  /* 0xfffffd1910007387 */ /* 0x0001e80000100000 */
[----:B------:R0:W5:Y:S01]  /*08e0*/  LDL.U8 R23, [R20+0x10] ;  /* 0x0000100014177983 */ /* 0x0001620000100000 */
[----:B------:R-:W-:Y:S01]  /*08f0*/  SHF.R.U32.HI R8, RZ, 0x10, R8 ;  /* 0x00000010ff087819 */ /* 0x000fe20000011608 */
[----:B------:R-:W-:Y:S03]  /*0900*/  BSSY.RECONVERGENT B1, `(.L_x_30) ;  /* 0x000000e000017945 */ /* 0x000fe60003800200 */
[CC--:B------:R-:W-:Y:S01]  /*0910*/  ISETP.NE.AND P2, PT, R8.reuse, R15.reuse, PT ;  /* 0x0000000f0800720c */ /* 0x0c0fe20003f45270 */
[C---:B------:R-:W-:Y:S01]  /*0920*/  IMAD.IADD R19, R8.reuse, 0x1, -R15 ;  /* 0x0000000108137824 */ /* 0x040fe200078e0a0f */
[----:B------:R-:W-:-:S04]  /*0930*/  ISETP.GT.AND P1, PT, R8, R15, PT ;  /* 0x0000000f0800720c */ /* 0x000fc80003f24270 */
[----:B------:R-:W-:Y:S01]  /*0940*/  IABS R22, R19 ;  /* 0x0000001300167213 */ /* 0x000fe20000000000 */
[----:B------:R-:W-:-:S06]  /*0950*/  IMAD.MOV.U32 R19, RZ, RZ, 0x1 ;  /* 0x00000001ff137424 */ /* 0x000fcc00078e00ff */
[----:B0-----:R-:W-:Y:S05]  /*0960*/  @!P2 BRA `(.L_x_31) ;  /* 0x00000000001ca947 */ /* 0x001fea0003800000 */
[----:B------:R-:W-:-:S05]  /*0970*/  IMAD R8, R22, -0x41041041, RZ ;  /* 0xbefbefbf16087824 */ /* 0x000fca00078e02ff */
[----:B------:R-:W-:-:S04]  /*0980*/  SHF.L.W.U32.HI R8, R8, 0x1f, R8 ;  /* 0x0000001f08087819 */ /* 0x000fc80000010e08 */
[----:B------:R-:W-:Y:S02]  /*0990*/  ISETP.GT.U32.AND P0, PT, R8, 0x2082082, PT ;  /* 0x020820820800780c */ /* 0x000fe40003f04070 */
[----:B------:R-:W-:-:S05]  /*09a0*/  SHF.R.U32.HI R8, RZ, 0x1, R22 ;  /* 0x00000001ff087819 */ /* 0x000fca0000011616 */
[----:B------:R-:W-:-:S06]  /*09b0*/  IMAD.HI.U32 R8, R8, -0x7df7df7d, RZ ;  /* 0x8208208308087827 */ /* 0x000fcc00078e00ff */
[----:B------:R-:W-:Y:S02]  /*09c0*/  @!P0 SHF.R.U32.HI R19, RZ, 0x5, R8 ;  /* 0x00000005ff138819 */ /* 0x000fe40000011608 */
[----:B------:R-:W-:-:S07]  /*09d0*/  @P0 LEA.HI R19, R8, 0x1, RZ, 0x1b ;  /* 0x0000000108130811 */ /* 0x000fce00078fd8ff */
.L_x_31:
[----:B------:R-:W-:Y:S05]  /*09e0*/  BSYNC.RECONVERGENT B1 ;  /* 0x0000000000017941 */ /* 0x000fea0003800200 */
.L_x_30:
[----:B------:R-:W-:Y:S01]  /*09f0*/  IMAD R8, R19, -0x7e, R22 ;  /* 0xffffff8213087824 */ /* 0x000fe200078e0216 */
[----:B------:R-:W-:Y:S01]  /*0a00*/  LOP3.LUT R25, R12, 0xfffffff8, RZ, 0xc0, !PT ;  /* 0xfffffff80c197812 */ /* 0x000fe200078ec0ff */
[--C-:B------:R-:W-:Y:S02]  /*0a10*/  IMAD.IADD R22, R21, 0x1, R18.reuse ;  /* 0x0000000115167824 */ /* 0x100fe400078e0212 */
[----:B------:R-:W-:Y:S01]  /*0a20*/  IMAD.MOV.U32 R12, RZ, RZ, 0x1 ;  /* 0x00000001ff0c7424 */ /* 0x000fe200078e00ff */
[C---:B------:R-:W-:Y:S02]  /*0a30*/  @P1 LEA R24, R8.reuse, 0xfb, 0x1 ;  /* 0x000000fb08181811 */ /* 0x040fe400078e08ff */
[----:B------:R-:W-:Y:S02]  /*0a40*/  IADD3 R25, PT, PT, R25, 0x7, -R18 ;  /* 0x0000000719197810 */ /* 0x000fe40007ffe812 */
[----:B------:R-:W-:Y:S02]  /*0a50*/  @!P1 LEA R24, R8, 0xfc, 0x1 ;  /* 0x000000fc08189811 */ /* 0x000fe400078e08ff */
[----:B------:R-:W-:-:S02]  /*0a60*/  SHF.R.S32.HI R21, RZ, 0x1f, R22 ;  /* 0x0000001fff157819 */ /* 0x000fc40000011416 */
[----:B------:R-:W-:Y:S02]  /*0a70*/  SHF.L.U32 R18, R12, R25, RZ ;  /* 0x000000190c127219 */ /* 0x000fe400000006ff */
[----:B------:R-:W-:Y:S02]  /*0a80*/  SEL R24, R24, RZ, P2 ;  /* 0x000000ff18187207 */ /* 0x000fe40001000000 */
[----:B------:R-:W-:Y:S02]  /*0a90*/  LEA.HI R8, R21, R22, RZ, 0x3 ;  /* 0x0000001615087211 */ /* 0x000fe400078f18ff */
[----:B-----5:R-:W-:Y:S01]  /*0aa0*/  LOP3.LUT R25, R23, R18, RZ, 0xfc, !PT ;  /* 0x0000001217197212 */ /* 0x020fe200078efcff */
[----:B------:R-:W-:Y:S01]  /*0ab0*/  IMAD.IADD R27, R24, 0x1, R17 ;  /* 0x00000001181b7824 */ /* 0x000fe200078e0211 */
[----:B------:R-:W-:-:S03]  /*0ac0*/  LEA.HI.SX32 R18, R8, R1, 0x1d ;  /* 0x0000000108127211 */ /* 0x000fc600078feaff */
[----:B------:R0:W-:Y:S04]  /*0ad0*/  STL.U8 [R20+0x10], R25 ;  /* 0x0000101914007387 */ /* 0x0001e80000100000 */
[----:B------:R0:W-:Y:S04]  /*0ae0*/  STL.U8 [R16+-0x2], R27 ;  /* 0xfffffe1b10007387 */ /* 0x0001e80000100000 */
[----:B------:R0:W5:Y:S01]  /*0af0*/  LDL.U8 R23, [R18+0x10] ;  /* 0x0000100012177983 */ /* 0x0001620000100000 */
[----:B------:R-:W-:Y:S01]  /*0b00*/  LOP3.LUT R24, R9, 0xffff, RZ, 0xc0, !PT ;  /* 0x0000ffff09187812 */ /* 0x000fe200078ec0ff */
        /* <DEDUP_REMOVED lines=14> */
.L_x_33:
[----:B------:R-:W-:Y:S05]  /*0bf0*/  BSYNC.RECONVERGENT B1 ;  /* 0x0000000000017941 */ /* 0x000fea0003800200 */
.L_x_32:
[----:B------:R-:W-:Y:S01]  /*0c00*/  IMAD R24, R21, -0x7e, R24 ;  /* 0xffffff8215187824 */ /* 0x000fe200078e0218 */
[----:B------:R-:W-:Y:S01]  /*0c10*/  LOP3.LUT R25, R8, 0xfffffff8, RZ, 0xc0, !PT ;  /* 0xfffffff808197812 */ /* 0x000fe200078ec0ff */
[----:B------:R-:W-:-:S03]  /*0c20*/  IMAD.IADD R20, R22, 0x1, R19 ;  /* 0x0000000116147824 */ /* 0x000fc600078e0213 */
[C---:B------:R-:W-:Y:S02]  /*0c30*/  @P1 LEA R8, R24.reuse, 0xfb, 0x1 ;  /* 0x000000fb18081811 */ /* 0x040fe400078e08ff */
[----:B------:R-:W-:Y:S02]  /*0c40*/  IADD3 R25, PT, PT, R25, 0x7, -R22 ;  /* 0x0000000719197810 */ /* 0x000fe40007ffe816 */
[----:B------:R-:W-:Y:S02]  /*0c50*/  @!P1 LEA R8, R24, 0xfc, 0x1 ;  /* 0x000000fc18089811 */ /* 0x000fe400078e08ff */
[----:B------:R-:W-:Y:S02]  /*0c60*/  SHF.R.S32.HI R19, RZ, 0x1f, R20 ;  /* 0x0000001fff137819 */ /* 0x000fe40000011414 */
[----:B------:R-:W-:Y:S02]  /*0c70*/  SHF.L.U32 R22, R12, R25, RZ ;  /* 0x000000190c167219 */ /* 0x000fe400000006ff */
[----:B------:R-:W-:-:S02]  /*0c80*/  SEL R24, R8, RZ, P2 ;  /* 0x000000ff08187207 */ /* 0x000fc40001000000 */
[----:B------:R-:W-:Y:S02]  /*0c90*/  LEA.HI R8, R19, R20, RZ, 0x3 ;  /* 0x0000001413087211 */ /* 0x000fe400078f18ff */
[----:B-----5:R-:W-:Y:S01]  /*0ca0*/  LOP3.LUT R23, R23, R22, RZ, 0xfc, !PT ;  /* 0x0000001617177212 */ /* 0x020fe200078efcff */
[----:B------:R-:W-:Y:S01]  /*0cb0*/  IMAD.IADD R25, R24, 0x1, R17 ;  /* 0x0000000118197824 */ /* 0x000fe200078e0211 */
[----:B------:R-:W-:-:S03]  /*0cc0*/  LEA.HI.SX32 R19, R8, R1, 0x1d ;  /* 0x0000000108137211 */ /* 0x000fc600078feaff */
[----:B------:R0:W-:Y:S04]  /*0cd0*/  STL.U8 [R18+0x10], R23 ;  /* 0x0000101712007387 */ /* 0x0001e80000100000 */
        /* <DEDUP_REMOVED lines=17> */
.L_x_35:
[----:B------:R-:W-:Y:S05]  /*0df0*/  BSYNC.RECONVERGENT B1 ;  /* 0x0000000000017941 */ /* 0x000fea0003800200 */
.L_x_34:
        /* <DEDUP_REMOVED lines=14> */
[----:B------:R0:W-:Y:S04]  /*0ee0*/  STL.U8 [R16], R23 ;  /* 0x0000001710007387 */ /* 0x0001e80000100000 */
        /* <DEDUP_REMOVED lines=16> */
.L_x_37:
[----:B------:R-:W-:Y:S05]  /*0ff0*/  BSYNC.RECONVERGENT B1 ;  /* 0x0000000000017941 */ /* 0x000fea0003800200 */
.L_x_36:
[----:B------:R-:W-:Y:S01]  /*1000*/  IMAD R23, R21, -0x7e, R26 ;  /* 0xffffff8215177824 */ /* 0x000fe200078e021a */
[----:B------:R-:W-:Y:S01]  /*1010*/  LOP3.LUT R19, R8, 0xfffffff8, RZ, 0xc0, !PT ;  /* 0xfffffff808137812 */ /* 0x000fe200078ec0ff */
[----:B------:R-:W-:-:S03]  /*1020*/  IMAD.IADD R24, R18, 0x1, R9 ;  /* 0x0000000112187824 */ /* 0x000fc600078e0209 */
[----:B------:R-:W-:Y:S02]  /*1030*/  @P1 LEA R8, R23, 0xfb, 0x1 ;  /* 0x000000fb17081811 */ /* 0x000fe400078e08ff */
        /* <DEDUP_REMOVED lines=10> */
[----:B------:R0:W-:Y:S04]  /*10e0*/  STL.U8 [R16+0x1], R23 ;  /* 0x0000011710007387 */ /* 0x0001e80000100000 */
[----:B------:R0:W5:Y:S01]  /*10f0*/  LDL.U8 R18, [R9+0x10] ;  /* 0x0000100009127983 */ /* 0x0001620000100000 */
[----:B------:R-:W-:Y:S01]  /*1100*/  SHF.R.U32.HI R10, RZ, 0x10, R10 ;  /* 0x00000010ff0a7819 */ /* 0x000fe2000001160a */
[----:B------:R-:W-:Y:S03]  /*1110*/  BSSY.RECONVERGENT B1, `(.L_x_38) ;  /* 0x000000e000017945 */ /* 0x000fe60003800200 */
[CC--:B------:R-:W-:Y:S01]  /*1120*/  ISETP.NE.AND P2, PT, R10.reuse, R15.reuse, PT ;  /* 0x0000000f0a00720c */ /* 0x0c0fe20003f45270 */
[C---:B------:R-:W-:Y:S01]  /*1130*/  IMAD.IADD R22, R10.reuse, 0x1, -R15 ;  /* 0x000000010a167824 */ /* 0x040fe200078e0a0f */
[----:B------:R-:W-:Y:S01]  /*1140*/  ISETP.GT.AND P1, PT, R10, R15, PT ;  /* 0x0000000f0a00720c */ /* 0x000fe20003f24270 */
[----:B------:R-:W-:-:S03]  /*1150*/  IMAD.MOV.U32 R10, RZ, RZ, 0x1 ;  /* 0x00000001ff0a7424 */ /* 0x000fc600078e00ff */
[----:B------:R-:W-:-:S07]  /*1160*/  IABS R25, R22 ;  /* 0x0000001600197213 */ /* 0x000fce0000000000 */
        /* <DEDUP_REMOVED lines=8> */
.L_x_39:
[----:B------:R-:W-:Y:S05]  /*11f0*/  BSYNC.RECONVERGENT B1 ;  /* 0x0000000000017941 */ /* 0x000fea0003800200 */
.L_x_38:
        /* <DEDUP_REMOVED lines=16> */
[----:B------:R-:W-:Y:S01]  /*1300*/  LOP3.LUT R20, R11, 0xffff, RZ, 0xc0, !PT ;  /* 0x0000ffff0b147812 */ /* 0x000fe200078ec0ff */
        /* <DEDUP_REMOVED lines=14> */
.L_x_41:
[----:B------:R-:W-:Y:S05]  /*13f0*/  BSYNC.RECONVERGENT B1 ;  /* 0x0000000000017941 */ /* 0x000fea0003800200 */
.L_x_40:
        /* <DEDUP_REMOVED lines=15> */
[----:B------:R-:W2:Y:S01]  /*14f0*/  LDL.U8 R10, [R25+0x10] ;  /* 0x00001000190a7983 */ /* 0x000ea20000100000 */
[----:B------:R-:W-:Y:S01]  /*1500*/  LOP3.LUT R8, R8, 0xfffffff8, RZ, 0xc0, !PT ;  /* 0xfffffff808087812 */ /* 0x000fe200078ec0ff */
[----:B------:R-:W-:Y:S01]  /*1510*/  BSSY.RECONVERGENT B1, `(.L_x_42) ;  /* 0x0000013000017945 */ /* 0x000fe20003800200 */
[----:B------:R-:W-:Y:S01]  /*1520*/  SHF.R.U32.HI R22, RZ, 0x10, R11 ;  /* 0x00000010ff167819 */ /* 0x000fe2000001160b */
[----:B0-----:R-:W-:Y:S01]  /*1530*/  IMAD.MOV.U32 R18, RZ, RZ, 0x1 ;  /* 0x00000001ff127424 */ /* 0x001fe200078e00ff */
[----:B------:R-:W-:Y:S01]  /*1540*/  IADD3 R23, PT, PT, R8, 0x7, -R9 ;  /* 0x0000000708177810 */ /* 0x000fe20007ffe809 */
[----:B------:R-:W-:Y:S01]  /*1550*/  IMAD.IADD R9, R9, 0x1, R20 ;  /* 0x0000000109097824 */ /* 0x000fe200078e0214 */
[C---:B------:R-:W-:Y:S01]  /*1560*/  ISETP.NE.AND P1, PT, R22.reuse, R15, PT ;  /* 0x0000000f1600720c */ /* 0x040fe20003f25270 */
[----:B------:R-:W-:Y:S01]  /*1570*/  IMAD.IADD R8, R22, 0x1, -R15 ;  /* 0x0000000116087824 */ /* 0x000fe200078e0a0f */
[----:B------:R-:W-:-:S04]  /*1580*/  SHF.L.U32 R23, R12, R23, RZ ;  /* 0x000000170c177219 */ /* 0x000fc800000006ff */
[----:B------:R-:W-:Y:S02]  /*1590*/  IABS R11, R8 ;  /* 0x00000008000b7213 */ /* 0x000fe40000000000 */
[----:B--2---:R-:W-:-:S05]  /*15a0*/  LOP3.LUT R10, R10, R23, RZ, 0xfc, !PT ;  /* 0x000000170a0a7212 */ /* 0x004fca00078efcff */
[----:B------:R1:W-:Y:S01]  /*15b0*/  STL.U8 [R25+0x10], R10 ;  /* 0x0000100a19007387 */ /* 0x0003e20000100000 */
        /* <DEDUP_REMOVED lines=8> */
.L_x_43:
[----:B------:R-:W-:Y:S05]  /*1640*/  BSYNC.RECONVERGENT B1 ;  /* 0x0000000000017941 */ /* 0x000fea0003800200 */
.L_x_42:
[----:B------:R-:W-:Y:S01]  /*1650*/  ISETP.GT.AND P0, PT, R22, R15, PT ;  /* 0x0000000f1600720c */ /* 0x000fe20003f04270 */
[----:B------:R-:W-:-:S12]  /*1660*/  IMAD R8, R18, -0x7e, R11 ;  /* 0xffffff8212087824 */ /* 0x000fd800078e020b */
[C---:B-1----:R-:W-:Y:S02]  /*1670*/  @P0 LEA R10, R8.reuse, 0xfb, 0x1 ;  /* 0x000000fb080a0811 */ /* 0x042fe400078e08ff */
[----:B------:R-:W-:Y:S02]  /*1680*/  @!P0 LEA R10, R8, 0xfc, 0x1 ;  /* 0x000000fc080a8811 */ /* 0x000fe400078e08ff */
[----:B------:R-:W-:Y:S02]  /*1690*/  SHF.R.S32.HI R8, RZ, 0x1f, R9 ;  /* 0x0000001fff087819 */ /* 0x000fe40000011409 */
[----:B------:R-:W-:Y:S02]  /*16a0*/  SEL R10, R10, RZ, P1 ;  /* 0x000000ff0a0a7207 */ /* 0x000fe40000800000 */
[----:B------:R-:W-:-:S03]  /*16b0*/  LEA.HI R8, R8, R9, RZ, 0x3 ;  /* 0x0000000908087211 */ /* 0x000fc600078f18ff */
[----:B------:R-:W-:Y:S01]  /*16c0*/  IMAD.IADD R11, R10, 0x1, R17 ;  /* 0x000000010a0b7824 */ /* 0x000fe200078e0211 */
[----:B------:R-:W-:-:S04]  /*16d0*/  LEA.HI.SX32 R21, R8, R1, 0x1d ;  /* 0x0000000108157211 */ /* 0x000fc800078feaff */
[----:B------:R0:W-:Y:S04]  /*16e0*/  STL.U8 [R16+0x4], R11 ;  /* 0x0000040b10007387 */ /* 0x0001e80000100000 */
[----:B------:R-:W2:Y:S01]  /*16f0*/  LDL.U8 R10, [R21+0x10] ;  /* 0x00001000150a7983 */ /* 0x000ea20000100000 */
[----:B------:R-:W-:Y:S01]  /*1700*/  LOP3.LUT R8, R8, 0xfffffff8, RZ, 0xc0, !PT ;  /* 0xfffffff808087812 */ /* 0x000fe200078ec0ff */
[----:B------:R-:W-:Y:S02]  /*1710*/  VIADD R7, R7, 0x8 ;  /* 0x0000000807077836 */ /* 0x000fe40000000000 */
[----:B------:R-:W-:Y:S01]  /*1720*/  IMAD.IADD R18, R9, 0x1, R18 ;  /* 0x0000000109127824 */ /* 0x000fe200078e0212 */
[----:B------:R-:W-:Y:S01]  /*1730*/  IADD3 R19, PT, PT, R8, 0x7, -R9 ;  /* 0x0000000708137810 */ /* 0x000fe20007ffe809 */
[----:B0-----:R-:W-:Y:S01]  /*1740*/  VIADD R16, R16, 0x8 ;  /* 0x0000000810107836 */ /* 0x001fe20000000000 */
[----:B------:R-:W-:-:S02]  /*1750*/  ISETP.GE.AND P0, PT, R7, R6, PT ;  /* 0x000000060700720c */ /* 0x000fc40003f06270 */
[----:B------:R-:W-:-:S04]  /*1760*/  SHF.L.U32 R19, R12, R19, RZ ;  /* 0x000000130c137219 */ /* 0x000fc800000006ff */
[----:B--2---:R-:W-:-:S05]  /*1770*/  LOP3.LUT R10, R10, R19, RZ, 0xfc, !PT ;  /* 0x000000130a0a7212 */ /* 0x004fca00078efcff */
[----:B------:R1:W-:Y:S02]  /*1780*/  STL.U8 [R21+0x10], R10 ;  /* 0x0000100a15007387 */ /* 0x0003e40000100000 */
[----:B------:R-:W-:Y:S05]  /*1790*/  @!P0 BRA `(.L_x_44) ;  /* 0xffffffec00dc8947 */ /* 0x000fea000383ffff */
.L_x_27:
[----:B------:R-:W-:Y:S05]  /*17a0*/  BSYNC.RECONVERGENT B0 ;  /* 0x0000000000007941 */ /* 0x000fea0003800200 */
.L_x_26:
[----:B------:R-:W-:Y:S01]  /*17b0*/  LOP3.LUT R6, R18, 0xffff, RZ, 0xc0, !PT ;  /* 0x0000ffff12067812 */ /* 0x000fe200078ec0ff */
[----:B------:R-:W-:Y:S04]  /*17c0*/  BSSY.RECONVERGENT B0, `(.L_x_45) ;  /* 0x0000026000007945 */ /* 0x000fe80003800200 */
[----:B------:R-:W0:Y:S02]  /*17d0*/  SHFL.DOWN PT, R7, R6, 0x10, 0x1f ;  /* 0x0a001f0006077f89 */ /* 0x000e2400000e0000 */
[----:B0-----:R-:W-:-:S04]  /*17e0*/  VIMNMX R7, PT, PT, R6, R7, !PT ;  /* 0x0000000706077248 */ /* 0x001fc80007fe0100 */
[----:B------:R-:W-:-:S05]  /*17f0*/  LOP3.LUT R7, R7, 0xffff, RZ, 0xc0, !PT ;  /* 0x0000ffff07077812 */ /* 0x000fca00078ec0ff */
[----:B------:R-:W0:Y:S02]  /*1800*/  SHFL.DOWN PT, R8, R7, 0x8, 0x1f ;  /* 0x09001f0007087f89 */ /* 0x000e2400000e0000 */
[----:B0-----:R-:W-:-:S04]  /*1810*/  VIMNMX R8, PT, PT, R7, R8, !PT ;  /* 0x0000000807087248 */ /* 0x001fc80007fe0100 */
[----:B------:R-:W-:-:S05]  /*1820*/  LOP3.LUT R8, R8, 0xffff, RZ, 0xc0, !PT ;  /* 0x0000ffff08087812 */ /* 0x000fca00078ec0ff */
[----:B------:R-:W0:Y:S02]  /*1830*/  SHFL.DOWN PT, R9, R8, 0x4, 0x1f ;  /* 0x08801f0008097f89 */ /* 0x000e2400000e0000 */
[----:B0-----:R-:W-:-:S04]  /*1840*/  VIMNMX R9, PT, PT, R8, R9, !PT ;  /* 0x0000000908097248 */ /* 0x001fc80007fe0100 */
[----:B------:R-:W-:-:S05]  /*1850*/  LOP3.LUT R9, R9, 0xffff, RZ, 0xc0, !PT ;  /* 0x0000ffff09097812 */ /* 0x000fca00078ec0ff */
[----:B-1----:R-:W0:Y:S02]  /*1860*/  SHFL.DOWN PT, R10, R9, 0x2, 0x1f ;  /* 0x08401f00090a7f89 */ /* 0x002e2400000e0000 */
[----:B0-----:R-:W-:-:S04]  /*1870*/  VIMNMX R10, PT, PT, R9, R10, !PT ;  /* 0x0000000a090a7248 */ /* 0x001fc80007fe0100 */
[----:B------:R-:W-:-:S05]  /*1880*/  LOP3.LUT R10, R10, 0xffff, RZ, 0xc0, !PT ;  /* 0x0000ffff0a0a7812 */ /* 0x000fca00078ec0ff */
[----:B------:R-:W0:Y:S02]  /*1890*/  SHFL.DOWN PT, R11, R10, 0x1, 0x1f ;  /* 0x08201f000a0b7f89 */ /* 0x000e2400000e0000 */
[----:B0-----:R-:W-:-:S04]  /*18a0*/  VIMNMX R11, PT, PT, R10, R11, !PT ;  /* 0x0000000b0a0b7248 */ /* 0x001fc80007fe0100 */
[----:B------:R-:W-:-:S05]  /*18b0*/  LOP3.LUT R11, R11, 0xffff, RZ, 0xc0, !PT ;  /* 0x0000ffff0b0b7812 */ /* 0x000fca00078ec0ff */
[----:B------:R-:W-:-:S05]  /*18c0*/  VIADD R11, R11, 0x7 ;  /* 0x000000070b0b7836 */ /* 0x000fca0000000000 */
[----:B------:R-:W-:-:S06]  /*18d0*/  SHF.R.U32.HI R7, RZ, 0x3, R11 ;  /* 0x00000003ff077819 */ /* 0x000fcc000001160b */
[----:B------:R-:W0:Y:S02]  /*18e0*/  SHFL.IDX PT, R7, R7, RZ, 0x1f ;  /* 0x00001fff07077589 */ /* 0x000e2400000e0000 */
[----:B0-----:R-:W-:-:S05]  /*18f0*/  IMAD.SHL.U32 R6, R7, 0x8, RZ ;  /* 0x0000000807067824 */ /* 0x001fca00078e00ff */
[----:B------:R-:W-:-:S04]  /*1900*/  LOP3.LUT R11, R6, 0x7fff8, RZ, 0xc0, !PT ;  /* 0x0007fff8060b7812 */ /* 0x000fc800078ec0ff */
[----:B------:R-:W-:-:S13]  /*1910*/  ISETP.GE.AND P0, PT, R18, R11, PT ;  /* 0x0000000b1200720c */ /* 0x000fda0003f06270 */
[----:B------:R-:W-:Y:S05]  /*1920*/  @P0 BRA `(.L_x_46) ;  /* 0x00000000003c0947 */ /* 0x000fea0003800000 */
[----:B------:R-:W-:Y:S01]  /*1930*/  LOP3.LUT R10, R18, 0x7, RZ, 0xc0, !PT ;  /* 0x00000007120a7812 */ /* 0x000fe200078ec0ff */
[----:B------:R-:W-:Y:S01]  /*1940*/  BSSY.RECONVERGENT B1, `(.L_x_47) ;  /* 0x000000c000017945 */ /* 0x000fe20003800200 */
[----:B------:R-:W-:Y:S01]  /*1950*/  SHF.R.S32.HI R9, RZ, 0x1f, R18 ;  /* 0x0000001fff097819 */ /* 0x000fe20000011412 */
[----:B------:R-:W-:Y:S01]  /*1960*/  IMAD.MOV.U32 R8, RZ, RZ, 0xff ;  /* 0x000000ffff087424 */ /* 0x000fe200078e00ff */
[----:B------:R-:W-:Y:S02]  /*1970*/  ISETP.NE.AND P0, PT, R10, RZ, PT ;  /* 0x000000ff0a00720c */ /* 0x000fe40003f05270 */
[----:B------:R-:W-:-:S04]  /*1980*/  LEA.HI R6, R9, R18, RZ, 0x3 ;  /* 0x0000001209067211 */ /* 0x000fc800078f18ff */
[----:B------:R-:W-:-:S07]  /*1990*/  LEA.HI.SX32 R11, R6, R1, 0x1d ;  /* 0x00000001060b7211 */ /* 0x000fce00078feaff */
[----:B------:R-:W-:Y:S05]  /*19a0*/  @!P0 BRA `(.L_x_48) ;  /* 0x0000000000148947 */ /* 0x000fea0003800000 */
[----:B------:R-:W2:Y:S01]  /*19b0*/  LDL.U8 R6, [R11+0x10] ;  /* 0x000010000b067983 */ /* 0x000ea20000100000 */
[----:B------:R-:W-:-:S05]  /*19c0*/  IMAD.MOV.U32 R9, RZ, RZ, 0xff ;  /* 0x000000ffff097424 */ /* 0x000fca00078e00ff */
[----:B------:R-:W-:-:S04]  /*19d0*/  SHF.R.U32.HI R9, RZ, R10, R9 ;  /* 0x0000000aff097219 */ /* 0x000fc80000011609 */
[----:B--2---:R-:W-:-:S04]  /*19e0*/  LOP3.LUT R6, R6, R9, RZ, 0xfc, !PT ;  /* 0x0000000906067212 */ /* 0x004fc800078efcff */
[----:B------:R-:W-:-:S07]  /*19f0*/  PRMT R8, R6, 0x7610, R8 ;  /* 0x0000761006087816 */ /* 0x000fce0000000008 */
.L_x_48:
[----:B------:R-:W-:Y:S05]  /*1a00*/  BSYNC.RECONVERGENT B1 ;  /* 0x0000000000017941 */ /* 0x000fea0003800200 */
.L_x_47:
[----:B------:R0:W-:Y:S02]  /*1a10*/  STL.U8 [R11+0x10], R8 ;  /* 0x000010080b007387 */ /* 0x0001e40000100000 */
.L_x_46:
[----:B------:R-:W-:Y:S05]  /*1a20*/  BSYNC.RECONVERGENT B0 ;  /* 0x0000000000007941 */ /* 0x000fea0003800200 */
.L_x_45:
[----:B------:R-:W-:Y:S01]  /*1a30*/  ISETP.NE.AND P0, PT, R5, 0x1f, PT ;  /* 0x0000001f0500780c */ /* 0x000fe20003f05270 */
[----:B------:R-:W-:-:S12]  /*1a40*/  BSSY.RECONVERGENT B0, `(.L_x_49) ;  /* 0x0000028000007945 */ /* 0x000fd80003800200 */
[----:B------:R-:W-:Y:S05]  /*1a50*/  @P0 BRA `(.L_x_50) ;  /* 0x0000000000980947 */ /* 0x000fea0003800000 */
[----:B0-----:R-:W0:Y:S01]  /*1a60*/  LDC.64 R8, c[0x0][0x3a0] ;  /* 0x0000e800ff087b82 */ /* 0x001e220000000a00 */
[----:B------:R-:W-:Y:S02]  /*1a70*/  LOP3.LUT R19, R7, 0xffff, RZ, 0xc0, !PT ;  /* 0x0000ffff07137812 */ /* 0x000fe400078ec0ff */
[----:B------:R-:W-:-:S05]  /*1a80*/  ISETP.GT.U32.AND P0, PT, R13, 0x1f, PT ;  /* 0x0000001f0d00780c */ /* 0x000fca0003f04070 */
[----:B------:R-:W1:Y:S08]  /*1a90*/  LDC.64 R16, c[0x0][0x398] ;  /* 0x0000e600ff107b82 */ /* 0x000e700000000a00 */
[----:B------:R-:W2:Y:S01]  /*1aa0*/  LDC.64 R10, c[0x0][0x3a8] ;  /* 0x0000ea00ff0a7b82 */ /* 0x000ea20000000a00 */
[----:B0-----:R-:W-:-:S05]  /*1ab0*/  IMAD.WIDE.U32 R8, R14, 0x2, R8 ;  /* 0x000000020e087825 */ /* 0x001fca00078e0008 */
[----:B------:R0:W-:Y:S01]  /*1ac0*/  STG.E.U16 desc[UR6][R8.64], R7 ;  /* 0x0000000708007986 */ /* 0x0001e2000c101506 */
[----:B-1----:R-:W-:-:S05]  /*1ad0*/  IMAD.WIDE.U32 R16, R14, 0x2, R16 ;  /* 0x000000020e107825 */ /* 0x002fca00078e0010 */
[----:B------:R0:W-:Y:S01]  /*1ae0*/  STG.E.U16 desc[UR6][R16.64], R15 ;  /* 0x0000000f10007986 */ /* 0x0001e2000c101506 */
[----:B--2---:R-:W-:-:S05]  /*1af0*/  IMAD.WIDE R10, R2, 0x4, R10 ;  /* 0x00000004020a7825 */ /* 0x004fca00078e020a */
[----:B------:R0:W-:Y:S01]  /*1b00*/  STG.E.STRONG.SYS desc[UR6][R10.64+0x4], R19 ;  /* 0x000004130a007986 */ /* 0x0001e2000c115906 */
        /* <DEDUP_REMOVED lines=19> */
.L_x_51:
[----:B0-----:R-:W0:Y:S01]  /*1c40*/  LDC.64 R8, c[0x0][0x3b8] ;  /* 0x0000ee00ff087b82 */ /* 0x001e220000000a00 */
[----:B------:R-:W-:Y:S02]  /*1c50*/  IMAD.MOV.U32 R11, RZ, RZ, 0x1 ;  /* 0x00000001ff0b7424 */ /* 0x000fe400078e00ff */
[----:B0-----:R-:W-:-:S05]  /*1c60*/  IMAD.WIDE R8, R2, 0x4, R8 ;  /* 0x0000000402087825 */ /* 0x001fca00078e0208 */
[----:B------:R2:W-:Y:S01]  /*1c70*/  STG.E.STRONG.SYS desc[UR6][R8.64+0x4], R11 ;  /* 0x0000040b08007986 */ /* 0x0005e2000c115906 */
[----:B------:R-:W-:Y:S06]  /*1c80*/  MEMBAR.SC.GPU ;  /* 0x0000000000007992 */ /* 0x000fec0000002000 */
[----:B------:R-:W-:-:S00]  /*1c90*/  ERRBAR ;  /* 0x00000000000079ab */ /* 0x000fc00000000000 */
[----:B------:R-:W-:Y:S06]  /*1ca0*/  CGAERRBAR ;  /* 0x00000000000075ab */ /* 0x000fec0000000000 */
[----:B------:R-:W-:Y:S01]  /*1cb0*/  CCTL.IVALL ;  /* 0x00000000ff00798f */ /* 0x000fe20002000000 */
.L_x_50:
[----:B------:R-:W-:Y:S05]  /*1cc0*/  BSYNC.RECONVERGENT B0 ;  /* 0x0000000000007941 */ /* 0x000fea0003800200 */
.L_x_49:
[----:B------:R-:W-:Y:S01]  /*1cd0*/  BAR.SYNC.DEFER_BLOCKING 0x0 ;  /* 0x0000000000007b1d */ /* 0x000fe20000010000 */
[----:B------:R-:W-:-:S13]  /*1ce0*/  ISETP.GE.AND P0, PT, R2, 0x1, PT ;  /* 0x000000010200780c */ /* 0x000fda0003f06270 */
[----:B------:R-:W-:Y:S05]  /*1cf0*/  @!P0 BRA `(.L_x_52) ;  /* 0x0000000400408947 */ /* 0x000fea0003800000 */
[----:B------:R-:W-:-:S13]  /*1d00*/  ISETP.NE.AND P0, PT, R5, RZ, PT ;  /* 0x000000ff0500720c */ /* 0x000fda0003f05270 */
[----:B------:R-:W-:Y:S05]  /*1d10*/  @P0 BRA `(.L_x_53) ;  /* 0x0000000000c00947 */ /* 0x000fea0003800000 */
[----:B------:R-:W-:Y:S01]  /*1d20*/  BSSY B0, `(.L_x_54) ;  /* 0x000002b000007945 */ /* 0x000fe20003800000 */
[----:B------:R-:W-:Y:S02]  /*1d30*/  IMAD.MOV.U32 R6, RZ, RZ, RZ ;  /* 0x000000ffff067224 */ /* 0x000fe400078e00ff */
[----:B-1----:R-:W-:-:S07]  /*1d40*/  IMAD.MOV.U32 R13, RZ, RZ, R2 ;  /* 0x000000ffff0d7224 */ /* 0x002fce00078e0002 */
.L_x_58:
[----:B0-2---:R-:W0:Y:S01]  /*1d50*/  LDC.64 R8, c[0x0][0x3b8] ;  /* 0x0000ee00ff087b82 */ /* 0x005e220000000a00 */
[----:B------:R-:W-:Y:S05]  /*1d60*/  YIELD ;  /* 0x0000000000007946 */ /* 0x000fea0003800000 */
[----:B------:R-:W-:Y:S01]  /*1d70*/  BSSY B1, `(.L_x_55) ;  /* 0x000001d000017945 */ /* 0x000fe20003800000 */
[----:B0-----:R-:W-:-:S07]  /*1d80*/  IMAD.WIDE.U32 R8, R13, 0x4, R8 ;  /* 0x000000040d087825 */ /* 0x001fce00078e0008 */
.L_x_94:
        /* <DEDUP_REMOVED lines=10> */
.L_x_93:
[----:B------:R-:W-:Y:S05]  /*1e30*/  BRX R10 -0x1e40                                      (*"BRANCH_TARGETS .L_x_94,.L_x_95,.L_x_96"*) ;  /* 0xffffffe00a707949 */ /* 0x000fea000383ffff */
.L_x_96:
[----:B------:R-:W-:-:S13]  /*1e40*/  ISETP.NE.AND P0, PT, R14, 0x2, PT ;  /* 0x000000020e00780c */ /* 0x000fda0003f05270 */
[----:B------:R-:W-:Y:S05]  /*1e50*/  @!P0 BREAK B1 ;  /* 0x0000000000018942 */ /* 0x000fea0003800000 */
[----:B------:R-:W-:Y:S05]  /*1e60*/  @P0 BRA `(.L_x_56) ;  /* 0x0000000000340947 */ /* 0x000fea0003800000 */
[----:B------:R-:W0:Y:S02]  /*1e70*/  LDC.64 R8, c[0x0][0x3b0] ;  /* 0x0000ec00ff087b82 */ /* 0x000e240000000a00 */
[----:B0-----:R-:W-:-:S06]  /*1e80*/  IMAD.WIDE.U32 R8, R13, 0x4, R8 ;  /* 0x000000040d087825 */ /* 0x001fcc00078e0008 */
[----:B------:R-:W2:Y:S02]  /*1e90*/  LDG.E.STRONG.SYS R9, desc[UR6][R8.64] ;  /* 0x0000000608097981 */ /* 0x000ea4000c1f5900 */
[----:B--2---:R-:W-:Y:S01]  /*1ea0*/  IMAD.IADD R6, R6, 0x1, R9 ;  /* 0x0000000106067824 */ /* 0x004fe200078e0209 */
[----:B------:R-:W-:Y:S06]  /*1eb0*/  MEMBAR.SC.GPU ;  /* 0x0000000000007992 */ /* 0x000fec0000002000 */
[----:B------:R-:W-:-:S00]  /*1ec0*/  ERRBAR ;  /* 0x00000000000079ab */ /* 0x000fc00000000000 */
[----:B------:R-:W-:Y:S06]  /*1ed0*/  CGAERRBAR ;  /* 0x00000000000075ab */ /* 0x000fec0000000000 */
[----:B------:R-:W-:Y:S01]  /*1ee0*/  CCTL.IVALL ;  /* 0x00000000ff00798f */ /* 0x000fe20002000000 */
[----:B------:R-:W-:Y:S05]  /*1ef0*/  BRA `(.L_x_57) ;  /* 0x0000000000347947 */ /* 0x000fea0003800000 */
.L_x_95:
[----:B------:R-:W0:Y:S02]  /*1f00*/  LDC.64 R8, c[0x0][0x3a8] ;  /* 0x0000ea00ff087b82 */ /* 0x000e240000000a00 */
[----:B0-----:R-:W-:-:S06]  /*1f10*/  IMAD.WIDE.U32 R8, R13, 0x4, R8 ;  /* 0x000000040d087825 */ /* 0x001fcc00078e0008 */
[----:B------:R-:W2:Y:S02]  /*1f20*/  LDG.E.STRONG.SYS R9, desc[UR6][R8.64] ;  /* 0x0000000608097981 */ /* 0x000ea4000c1f5900 */
[----:B--2---:R-:W-:-:S07]  /*1f30*/  IMAD.IADD R6, R6, 0x1, R9 ;  /* 0x0000000106067824 */ /* 0x004fce00078e0209 */
.L_x_56:
[----:B------:R-:W-:Y:S05]  /*1f40*/  BSYNC B1 ;  /* 0x0000000000017941 */ /* 0x000fea0003800000 */
.L_x_55:
[----:B------:R-:W-:Y:S01]  /*1f50*/  VIADD R8, R13, 0xffffffff ;  /* 0xffffffff0d087836 */ /* 0x000fe20000000000 */
[----:B------:R-:W-:Y:S06]  /*1f60*/  MEMBAR.SC.GPU ;  /* 0x0000000000007992 */ /* 0x000fec0000002000 */
[----:B------:R-:W-:-:S00]  /*1f70*/  ERRBAR ;  /* 0x00000000000079ab */ /* 0x000fc00000000000 */
[----:B------:R-:W-:Y:S06]  /*1f80*/  CGAERRBAR ;  /* 0x00000000000075ab */ /* 0x000fec0000000000 */
[----:B------:R-:W-:Y:S01]  /*1f90*/  CCTL.IVALL ;  /* 0x00000000ff00798f */ /* 0x000fe20002000000 */
[----:B------:R-:W-:Y:S01]  /*1fa0*/  ISETP.GT.U32.AND P0, PT, R13, 0x1, PT ;  /* 0x000000010d00780c */ /* 0x000fe20003f04070 */
[----:B------:R-:W-:-:S12]  /*1fb0*/  IMAD.MOV.U32 R13, RZ, RZ, R8 ;  /* 0x000000ffff0d7224 */ /* 0x000fd800078e0008 */
[----:B------:R-:W-:Y:S05]  /*1fc0*/  @P0 BRA `(.L_x_58) ;  /* 0xfffffffc00600947 */ /* 0x000fea000383ffff */
.L_x_57:
[----:B------:R-:W-:Y:S05]  /*1fd0*/  BSYNC B0 ;  /* 0x0000000000007941 */ /* 0x000fea0003800000 */
.L_x_54:
[----:B------:R-:W0:Y:S01]  /*1fe0*/  S2UR UR5, SR_CgaCtaId ;  /* 0x00000000000579c3 */ /* 0x000e220000008800 */
[----:B------:R-:W-:Y:S02]  /*1ff0*/  UMOV UR4, 0x400 ;  /* 0x0000040000047882 */ /* 0x000fe40000000000 */
[----:B0-----:R-:W-:-:S09]  /*2000*/  ULEA UR4, UR5, UR4, 0x18 ;  /* 0x0000000405047291 */ /* 0x001fd2000f8ec0ff */
[----:B------:R3:W-:Y:S03]  /*2010*/  STS [UR4], R6 ;  /* 0x00000006ff007988 */ /* 0x0007e60008000804 */
.L_x_53:
[----:B------:R-:W-:Y:S01]  /*2020*/  ISETP.NE.AND P0, PT, R5, RZ, PT ;  /* 0x000000ff0500720c */ /* 0x000fe20003f05270 */
[----:B------:R-:W-:Y:S05]  /*2030*/  WARPSYNC.ALL ;  /* 0x0000000000007948 */ /* 0x000fea0003800000 */
[----:B------:R-:W-:Y:S06]  /*2040*/  BAR.SYNC.DEFER_BLOCKING 0x0 ;  /* 0x0000000000007b1d */ /* 0x000fec0000010000 */
[----:B------:R-:W-:Y:S04]  /*2050*/  BSSY.RECONVERGENT B0, `(.L_x_59) ;  /* 0x0000016000007945 */ /* 0x000fe80003800200 */
[----:B------:R-:W-:Y:S05]  /*2060*/  @P0 BRA `(.L_x_60) ;  /* 0x0000000000400947 */ /* 0x000fea0003800000 */
[----:B------:R-:W4:Y:S01]  /*2070*/  S2UR UR5, SR_CgaCtaId ;  /* 0x00000000000579c3 */ /* 0x000f220000008800 */
[----:B------:R-:W-:Y:S01]  /*2080*/  UMOV UR4, 0x400 ;  /* 0x0000040000047882 */ /* 0x000fe20000000000 */
[----:B------:R-:W-:-:S06]  /*2090*/  IMAD.MOV.U32 R15, RZ, RZ, 0x2 ;  /* 0x00000002ff0f7424 */ /* 0x000fcc00078e00ff */
[----:B012---:R-:W0:Y:S08]  /*20a0*/  LDC.64 R8, c[0x0][0x3b0] ;  /* 0x0000ec00ff087b82 */ /* 0x007e300000000a00 */
[----:B------:R-:W1:Y:S01]  /*20b0*/  LDC.64 R10, c[0x0][0x3b8] ;  /* 0x0000ee00ff0a7b82 */ /* 0x000e620000000a00 */
[----:B----4-:R-:W-:Y:S01]  /*20c0*/  ULEA UR4, UR5, UR4, 0x18 ;  /* 0x0000000405047291 */ /* 0x010fe2000f8ec0ff */
[----:B0-----:R-:W-:-:S08]  /*20d0*/  IMAD.WIDE.U32 R8, R2, 0x4, R8 ;  /* 0x0000000402087825 */ /* 0x001fd000078e0008 */
[----:B------:R-:W0:Y:S01]  /*20e0*/  LDS R13, [UR4] ;  /* 0x00000004ff0d7984 */ /* 0x000e220008000800 */
[----:B-1----:R-:W-:-:S03]  /*20f0*/  IMAD.WIDE.U32 R10, R2, 0x4, R10 ;  /* 0x00000004020a7825 */ /* 0x002fc600078e000a */
[----:B0-----:R0:W-:Y:S01]  /*2100*/  STG.E.STRONG.SYS desc[UR6][R8.64], R13 ;  /* 0x0000000d08007986 */ /* 0x0011e2000c115906 */
[----:B------:R-:W-:Y:S06]  /*2110*/  MEMBAR.SC.GPU ;  /* 0x0000000000007992 */ /* 0x000fec0000002000 */
[----:B------:R-:W-:-:S00]  /*2120*/  ERRBAR ;  /* 0x00000000000079ab */ /* 0x000fc00000000000 */
[----:B------:R-:W-:Y:S06]  /*2130*/  CGAERRBAR ;  /* 0x00000000000075ab */ /* 0x000fec0000000000 */
[----:B------:R-:W-:Y:S04]  /*2140*/  CCTL.IVALL ;  /* 0x00000000ff00798f */ /* 0x000fe80002000000 */
[----:B------:R0:W-:Y:S01]  /*2150*/  STG.E.STRONG.SYS desc[UR6][R10.64], R15 ;  /* 0x0000000f0a007986 */ /* 0x0001e2000c115906 */
[----:B------:R-:W-:Y:S05]  /*2160*/  BRA `(.L_x_61) ;  /* 0x0000000000107947 */ /* 0x000fea0003800000 */
.L_x_60:
[----:B------:R-:W-:Y:S06]  /*2170*/  MEMBAR.SC.GPU ;  /* 0x0000000000007992 */ /* 0x000fec0000002000 */
[----:B------:R-:W-:-:S00]  /*2180*/  ERRBAR ;  /* 0x00000000000079ab */ /* 0x000fc00000000000 */
[----:B------:R-:W-:Y:S06]  /*2190*/  CGAERRBAR ;  /* 0x00000000000075ab */ /* 0x000fec0000000000 */
[----:B------:R-:W-:Y:S01]  /*21a0*/  CCTL.IVALL ;  /* 0x00000000ff00798f */ /* 0x000fe20002000000 */
.L_x_61:
[----:B------:R-:W-:Y:S05]  /*21b0*/  BSYNC.RECONVERGENT B0 ;  /* 0x0000000000007941 */ /* 0x000fea0003800200 */
.L_x_59:
[----:B------:R-:W-:Y:S06]  /*21c0*/  MEMBAR.SC.GPU ;  /* 0x0000000000007992 */ /* 0x000fec0000002000 */
[----:B------:R-:W-:-:S00]  /*21d0*/  ERRBAR ;  /* 0x00000000000079ab */ /* 0x000fc00000000000 */
[----:B------:R-:W-:Y:S06]  /*21e0*/  CGAERRBAR ;  /* 0x00000000000075ab */ /* 0x000fec0000000000 */
[----:B------:R-:W-:Y:S01]  /*21f0*/  CCTL.IVALL ;  /* 0x00000000ff00798f */ /* 0x000fe20002000000 */
.L_x_52:
[----:B------:R-:W-:Y:S05]  /*2200*/  WARPSYNC.ALL ;  /* 0x0000000000007948 */ /* 0x000fea0003800000 */
[----:B------:R-:W4:Y:S08]  /*2210*/  S2UR UR5, SR_CgaCtaId ;  /* 0x00000000000579c3 */ /* 0x000f300000008800 */
[----:B------:R-:W-:Y:S08]  /*2220*/  BAR.SYNC.DEFER_BLOCKING 0x0 ;  /* 0x0000000000007b1d */ /* 0x000ff00000010000 */
[----:B------:R-:W-:Y:S01]  /*2230*/  BAR.SYNC.DEFER_BLOCKING 0x0 ;  /* 0x0000000000007b1d */ /* 0x000fe20000010000 */
[----:B---3--:R-:W-:-:S05]  /*2240*/  LOP3.LUT P0, R6, R7, 0xffff, RZ, 0xc0, !PT ;  /* 0x0000ffff07067812 */ /* 0x008fca000780c0ff */
[----:B------:R-:W-:Y:S02]  /*2250*/  UMOV UR4, 0x400 ;  /* 0x0000040000047882 */ /* 0x000fe40000000000 */
[----:B----4-:R-:W-:-:S06]  /*2260*/  ULEA UR4, UR5, UR4, 0x18 ;  /* 0x0000000405047291 */ /* 0x010fcc000f8ec0ff */
[----:B------:R-:W-:Y:S06]  /*2270*/  @!P0 BRA `(.L_x_62) ;  /* 0x0000000000bc8947 */ /* 0x000fec0003800000 */
[----:B------:R-:W-:Y:S01]  /*2280*/  ISETP.GE.U32.AND P1, PT, R6, 0x4, PT ;  /* 0x000000040600780c */ /* 0x000fe20003f26070 */
[----:B------:R-:W3:Y:S01]  /*2290*/  LDS R2, [UR4] ;  /* 0x00000004ff027984 */ /* 0x000ee20008000800 */
[----:B------:R-:W-:Y:S01]  /*22a0*/  LOP3.LUT R16, R7, 0x3, RZ, 0xc0, !PT ;  /* 0x0000000307107812 */ /* 0x000fe200078ec0ff */
[----:B------:R-:W-:Y:S02]  /*22b0*/  IMAD R14, R5, R6, RZ ;  /* 0x00000006050e7224 */ /* 0x000fe400078e02ff */
[----:B------:R-:W-:Y:S01]  /*22c0*/  IMAD.MOV.U32 R5, RZ, RZ, RZ ;  /* 0x000000ffff057224 */ /* 0x000fe200078e00ff */
[----:B------:R-:W-:-:S07]  /*22d0*/  ISETP.NE.AND P0, PT, R16, RZ, PT ;  /* 0x000000ff1000720c */ /* 0x000fce0003f05270 */
[----:B------:R-:W-:Y:S06]  /*22e0*/  @!P1 BRA `(.L_x_63) ;  /* 0x0000000000649947 */ /* 0x000fec0003800000 */
[----:B------:R-:W-:Y:S01]  /*22f0*/  LOP3.LUT R5, R7, 0xffff, RZ, 0xc0, !PT ;  /* 0x0000ffff07057812 */ /* 0x000fe200078ec0ff */
[----:B0123--:R-:W-:Y:S01]  /*2300*/  IMAD R9, R2, 0x20, R14 ;  /* 0x0000002002097824 */ /* 0x00ffe200078e020e */
[----:B------:R-:W0:Y:S01]  /*2310*/  LDCU.64 UR4, c[0x0][0x390] ;  /* 0x00007200ff0477ac */ /* 0x000e220008000a00 */
[----:B------:R-:W-:Y:S01]  /*2320*/  IMAD.MOV.U32 R12, RZ, RZ, R4 ;  /* 0x000000ffff0c7224 */ /* 0x000fe200078e0004 */
[----:B------:R-:W-:-:S05]  /*2330*/  SHF.R.U32.HI R5, RZ, 0x2, R5 ;  /* 0x00000002ff057819 */ /* 0x000fca0000011605 */
[----:B------:R-:W-:-:S05]  /*2340*/  IMAD.SHL.U32 R5, R5, 0x4, RZ ;  /* 0x0000000405057824 */ /* 0x000fca00078e00ff */
[----:B------:R-:W-:Y:S02]  /*2350*/  LOP3.LUT R6, R5, 0x3fffc, RZ, 0xe2, !PT ;  /* 0x0003fffc05067812 */ /* 0x000fe400078ee2ff */
[----:B------:R-:W-:-:S03]  /*2360*/  LOP3.LUT R5, R7, 0xfffc, RZ, 0xc0, !PT ;  /* 0x0000fffc07057812 */ /* 0x000fc600078ec0ff */
[----:B------:R-:W-:-:S07]  /*2370*/  IMAD.MOV R8, RZ, RZ, -R6 ;  /* 0x000000ffff087224 */ /* 0x000fce00078e0a06 */
.L_x_64:
[----:B------:R1:W2:Y:S01]  /*2380*/  LDL R10, [R12] ;  /* 0x000000000c0a7983 */ /* 0x0002a20000100800 */
[----:B0---4-:R-:W-:Y:S01]  /*2390*/  IADD3.X R6, P1, PT, R9, UR4, RZ, PT, !PT ;  /* 0x0000000409067c10 */ /* 0x011fe2000bf3e4ff */
[----:B------:R-:W-:-:S03]  /*23a0*/  VIADD R8, R8, 0x4 ;  /* 0x0000000408087836 */ /* 0x000fc60000000000 */
[C---:B------:R-:W-:Y:S01]  /*23b0*/  LEA.HI.X.SX32 R7, R9.reuse, UR5, 0x1, P1 ;  /* 0x0000000509077c11 */ /* 0x040fe200088f0eff */
[----:B------:R-:W-:Y:S01]  /*23c0*/  VIADD R9, R9, 0x4 ;  /* 0x0000000409097836 */ /* 0x000fe20000000000 */
[----:B------:R-:W-:Y:S01]  /*23d0*/  ISETP.NE.AND P1, PT, R8, RZ, PT ;  /* 0x000000ff0800720c */ /* 0x000fe20003f25270 */
[----:B-1----:R-:W-:Y:S01]  /*23e0*/  VIADD R12, R12, 0x4 ;  /* 0x000000040c0c7836 */ /* 0x002fe20000000000 */
[C---:B--2---:R-:W-:Y:S02]  /*23f0*/  PRMT R11, R10.reuse, 0x7770, RZ ;  /* 0x000077700a0b7816 */ /* 0x044fe400000000ff */
[C---:B------:R-:W-:Y:S02]  /*2400*/  PRMT R13, R10.reuse, 0x7771, RZ ;  /* 0x000077710a0d7816 */ /* 0x040fe400000000ff */
[C---:B------:R-:W-:Y:S01]  /*2410*/  PRMT R15, R10.reuse, 0x7772, RZ ;  /* 0x000077720a0f7816 */ /* 0x040fe200000000ff */
[----:B------:R4:W-:Y:S01]  /*2420*/  STG.E.U8 desc[UR6][R6.64+-0x1], R11 ;  /* 0xffffff0b06007986 */ /* 0x0009e2000c101106 */
[----:B------:R-:W-:-:S03]  /*2430*/  PRMT R17, R10, 0x7773, RZ ;  /* 0x000077730a117816 */ /* 0x000fc600000000ff */
[----:B------:R4:W-:Y:S04]  /*2440*/  STG.E.U8 desc[UR6][R6.64], R13 ;  /* 0x0000000d06007986 */ /* 0x0009e8000c101106 */
[----:B------:R4:W-:Y:S04]  /*2450*/  STG.E.U8 desc[UR6][R6.64+0x1], R15 ;  /* 0x0000010f06007986 */ /* 0x0009e8000c101106 */
[----:B------:R4:W-:Y:S01]  /*2460*/  STG.E.U8 desc[UR6][R6.64+0x2], R17 ;  /* 0x0000021106007986 */ /* 0x0009e2000c101106 */
[----:B------:R-:W-:Y:S05]  /*2470*/  @P1 BRA `(.L_x_64) ;  /* 0xfffffffc00c01947 */ /* 0x000fea000383ffff */
.L_x_63:
[----:B------:R-:W-:Y:S05]  /*2480*/  @!P0 BRA `(.L_x_62) ;  /* 0x0000000000388947 */ /* 0x000fea0003800000 */
[----:B----4-:R-:W-:Y:S01]  /*2490*/  IMAD.IADD R7, R14, 0x1, R5 ;  /* 0x000000010e077824 */ /* 0x010fe200078e0205 */
[----:B------:R-:W4:Y:S01]  /*24a0*/  LDCU.64 UR8, c[0x0][0x390] ;  /* 0x00007200ff0877ac */ /* 0x000f220008000a00 */
[----:B012---:R-:W-:Y:S02]  /*24b0*/  IMAD.IADD R8, R5, 0x1, R4 ;  /* 0x0000000105087824 */ /* 0x007fe400078e0204 */
[----:B---3--:R-:W-:Y:S02]  /*24c0*/  IMAD R2, R2, 0x20, R7 ;  /* 0x0000002002027824 */ /* 0x008fe400078e0207 */
[----:B------:R-:W-:-:S07]  /*24d0*/  IMAD.MOV R6, RZ, RZ, -R16 ;  /* 0x000000ffff067224 */ /* 0x000fce00078e0a10 */
.L_x_65:
[----:B0-----:R0:W2:Y:S01]  /*24e0*/  LDL.U8 R7, [R8] ;  /* 0x0000000008077983 */ /* 0x0010a20000100000 */
[----:B----4-:R-:W-:Y:S01]  /*24f0*/  IADD3 R4, P0, PT, R2, UR8, RZ ;  /* 0x0000000802047c10 */ /* 0x010fe2000ff1e0ff */
[----:B------:R-:W-:-:S03]  /*2500*/  VIADD R6, R6, 0x1 ;  /* 0x0000000106067836 */ /* 0x000fc60000000000 */
[C---:B------:R-:W-:Y:S01]  /*2510*/  LEA.HI.X.SX32 R5, R2.reuse, UR9, 0x1, P0 ;  /* 0x0000000902057c11 */ /* 0x040fe200080f0eff */
[----:B------:R-:W-:Y:S01]  /*2520*/  VIADD R2, R2, 0x1 ;  /* 0x0000000102027836 */ /* 0x000fe20000000000 */
[----:B------:R-:W-:Y:S01]  /*2530*/  ISETP.NE.AND P0, PT, R6, RZ, PT ;  /* 0x000000ff0600720c */ /* 0x000fe20003f05270 */
[----:B0-----:R-:W-:Y:S02]  /*2540*/  VIADD R8, R8, 0x1 ;  /* 0x0000000108087836 */ /* 0x001fe40000000000 */
[----:B--2---:R0:W-:Y:S10]  /*2550*/  STG.E.U8 desc[UR6][R4.64], R7 ;  /* 0x0000000704007986 */ /* 0x0041f4000c101106 */
[----:B------:R-:W-:Y:S05]  /*2560*/  @P0 BRA `(.L_x_65) ;  /* 0xfffffffc00dc0947 */ /* 0x000fea000383ffff */
.L_x_62:
[----:B012-4-:R-:W2:Y:S01]  /*2570*/  LDL.128 R8, [R1] ;  /* 0x0000000001087983 */ /* 0x017ea20000100c00 */
[----:B------:R-:W0:Y:S01]  /*2580*/  LDCU.64 UR4, c[0x0][0x388] ;  /* 0x00007100ff0477ac */ /* 0x000e220008000a00 */
[----:B---3--:R-:W-:Y:S02]  /*2590*/  SHF.R.S32.HI R2, RZ, 0x1f, R0 ;  /* 0x0000001fff027819 */ /* 0x008fe40000011400 */
[----:B0-----:R-:W-:-:S04]  /*25a0*/  IADD3 R4, P0, P1, R0, UR4, R3 ;  /* 0x0000000400047c10 */ /* 0x001fc8000f91e003 */
[----:B------:R-:W-:-:S05]  /*25b0*/  IADD3.X R5, PT, PT, R2, UR5, RZ, P0, P1 ;  /* 0x0000000502057c10 */ /* 0x000fca00087e24ff */
[----:B--2---:R-:W-:Y:S01]  /*25c0*/  STG.E.128 desc[UR6][R4.64], R8 ;  /* 0x0000000804007986 */ /* 0x004fe2000c101d06 */
[----:B------:R-:W-:Y:S05]  /*25d0*/  EXIT ;  /* 0x000000000000794d */ /* 0x000fea0003800000 */
.L_x_66:
        /* <DEDUP_REMOVED lines=10> */
.L_x_101:


//--------------------- .text._Z21decompress_kernel_16bPtS_PhS0_i --------------------------
	.section	.text._Z21decompress_kernel_16bPtS_PhS0_i,"ax",@progbits
	.align	128
        .global         _Z21decompress_kernel_16bPtS_PhS0_i
        .type           _Z21decompress_kernel_16bPtS_PhS0_i,@function
        .size           _Z21decompress_kernel_16bPtS_PhS0_i,(.L_x_102 - _Z21decompress_kernel_16bPtS_PhS0_i)
        .other          _Z21decompress_kernel_16bPtS_PhS0_i,@"STO_CUDA_ENTRY STV_DEFAULT"
_Z21decompress_kernel_16bPtS_PhS0_i:
.text._Z21decompress_kernel_16bPtS_PhS0_i:
[----:B------:R-:W-:Y:S01]  /*0000*/  LDC R1, c[0x0][0x37c] ;  /* 0x0000df00ff017b82 */ /* 0x000fe20000000800 */
[----:B------:R-:W0:Y:S01]  /*0010*/  S2R R21, SR_CTAID.X ;  /* 0x0000000000157919 */ /* 0x000e220000002500 */
[----:B------:R-:W0:Y:S01]  /*0020*/  LDCU UR4, c[0x0][0x360] ;  /* 0x00006c00ff0477ac */ /* 0x000e220008000800 */
[----:B------:R-:W0:Y:S01]  /*0030*/  S2R R0, SR_TID.X ;  /* 0x0000000000007919 */ /* 0x000e220000002100 */
[----:B------:R-:W1:Y:S01]  /*0040*/  LDCU.128 UR8, c[0x0][0x390] ;  /* 0x00007200ff0877ac */ /* 0x000e620008000c00 */
[----:B0-----:R-:W-:Y:S01]  /*0050*/  IMAD R0, R21, UR4, R0 ;  /* 0x0000000415007c24 */ /* 0x001fe2000f8e0200 */
[----:B------:R-:W0:Y:S03]  /*0060*/  LDCU.64 UR4, c[0x0][0x358] ;  /* 0x00006b00ff0477ac */ /* 0x000e260008000a00 */
[----:B------:R-:W-:-:S05]  /*0070*/  IMAD.SHL.U32 R18, R0, 0x20, RZ ;  /* 0x0000002000127824 */ /* 0x000fca00078e00ff */
[----:B-1----:R-:W-:Y:S02]  /*0080*/  IADD3 R30, P0, PT, R18, UR8, RZ ;  /* 0x00000008121e7c10 */ /* 0x002fe4000ff1e0ff */
[----:B------:R-:W-:-:S04]  /*0090*/  SHF.R.S32.HI R2, RZ, 0x1f, R18 ;  /* 0x0000001fff027819 */ /* 0x000fc80000011412 */
[----:B------:R-:W-:-:S05]  /*00a0*/  IADD3.X R31, PT, PT, R2, UR9, RZ, P0, !PT ;  /* 0x00000009021f7c10 */ /* 0x000fca00087fe4ff */
[----:B0-----:R-:W2:Y:S01]  /*00b0*/  LDG.E.128 R4, desc[UR4][R30.64] ;  /* 0x000000041e047981 */ /* 0x001ea2000c1e1d00 */
[----:B------:R-:W-:-:S04]  /*00c0*/  IADD3 R28, P0, PT, R18, UR10, RZ ;  /* 0x0000000a121c7c10 */ /* 0x000fc8000ff1e0ff */
[----:B------:R-:W-:-:S05]  /*00d0*/  IADD3.X R29, PT, PT, R2, UR11, RZ, P0, !PT ;  /* 0x0000000b021d7c10 */ /* 0x000fca00087fe4ff */
[----:B------:R-:W3:Y:S01]  /*00e0*/  LDG.E.128 R8, desc[UR4][R28.64] ;  /* 0x000000041c087981 */ /* 0x000ee2000c1e1d00 */
[----:B------:R-:W-:-:S04]  /*00f0*/  SHF.R.U32.HI R0, RZ, 0x4, R0 ;  /* 0x00000004ff007819 */ /* 0x000fc80000011600 */
[----:B------:R-:W-:-:S05]  /*0100*/  LOP3.LUT R0, R0, 0x1, RZ, 0xc0, !PT ;  /* 0x0000000100007812 */ /* 0x000fca00078ec0ff */
[----:B------:R-:W-:Y:S01]  /*0110*/  IMAD R21, R21, 0x2, R0 ;  /* 0x0000000215157824 */ /* 0x000fe200078e0200 */
[----:B--2---:R-:W-:Y:S02]  /*0120*/  LOP3.LUT R2, R4, 0x1, RZ, 0xc0, !PT ;  /* 0x0000000104027812 */ /* 0x004fe400078ec0ff */
[--C-:B------:R-:W-:Y:S02]  /*0130*/  SHF.R.U32.HI R3, RZ, 0x8, R4.reuse ;  /* 0x00000008ff037819 */ /* 0x100fe40000011604 */
[----:B------:R-:W-:Y:S02]  /*0140*/  ISETP.NE.U32.AND P6, PT, R2, 0x1, PT ;  /* 0x000000010200780c */ /* 0x000fe40003fc5070 */
[C---:B------:R-:W-:Y:S02]  /*0150*/  LOP3.LUT R0, R4.reuse, 0xff, RZ, 0xc0, !PT ;  /* 0x000000ff04007812 */ /* 0x040fe400078ec0ff */
[----:B------:R-:W-:Y:S02]  /*0160*/  LOP3.LUT R3, R3, 0xff, RZ, 0xc0, !PT ;  /* 0x000000ff03037812 */ /* 0x000fe400078ec0ff */
[----:B------:R-:W-:Y:S01]  /*0170*/  LOP3.LUT P5, RZ, R4, 0x100, RZ, 0xc0, !PT ;  /* 0x0000010004ff7812 */ /* 0x000fe200078ac0ff */
[----:B------:R-:W-:Y:S01]  /*0180*/  VIADD R0, R0, 0xffffffff ;  /* 0xffffffff00007836 */ /* 0x000fe20000000000 */
[--C-:B------:R-:W-:Y:S01]  /*0190*/  SHF.R.U32.HI R2, RZ, 0x1, R4.reuse ;  /* 0x00000001ff027819 */ /* 0x100fe20000011604 */
[----:B------:R-:W-:Y:S01]  /*01a0*/  VIADD R3, R3, 0xffffffff ;  /* 0xffffffff03037836 */ /* 0x000fe20000000000 */
[----:B------:R-:W-:-:S02]  /*01b0*/  SHF.R.U32.HI R14, RZ, 0x9, R4 ;  /* 0x00000009ff0e7819 */ /* 0x000fc40000011604 */
[----:B------:R-:W-:Y:S02]  /*01c0*/  SHF.R.U32.HI R13, RZ, 0x1, R0 ;  /* 0x00000001ff0d7819 */ /* 0x000fe40000011600 */
[----:B------:R-:W-:Y:S02]  /*01d0*/  SHF.R.U32.HI R12, RZ, 0x1, R3 ;  /* 0x00000001ff0c7819 */ /* 0x000fe40000011603 */
[----:B------:R-:W-:Y:S02]  /*01e0*/  @P6 LOP3.LUT R13, R2, 0x7f, RZ, 0xc0, !PT ;  /* 0x0000007f020d6812 */ /* 0x000fe400078ec0ff */
[----:B------:R-:W-:Y:S02]  /*01f0*/  SHF.R.U32.HI R3, RZ, 0x10, R4 ;  /* 0x00000010ff037819 */ /* 0x000fe40000011604 */
[----:B---3--:R-:W-:Y:S02]  /*0200*/  SHF.R.U32.HI R2, RZ, 0x8, R8 ;  /* 0x00000008ff027819 */ /* 0x008fe40000011608 */
[----:B------:R-:W-:-:S02]  /*0210*/  @!P5 LOP3.LUT R12, R14, 0x7f, RZ, 0xc0, !PT ;  /* 0x0000007f0e0cd812 */ /* 0x000fc400078ec0ff */
[----:B------:R-:W-:Y:S02]  /*0220*/  LOP3.LUT P0, RZ, R4, 0x1000000, RZ, 0xc0, !PT ;  /* 0x0100000004ff7812 */ /* 0x000fe4000780c0ff */
[----:B------:R-:W-:Y:S02]  /*0230*/  LOP3.LUT R14, R3, 0xff, RZ, 0xc0, !PT ;  /* 0x000000ff030e7812 */ /* 0x000fe400078ec0ff */
[----:B------:R-:W-:Y:S02]  /*0240*/  LOP3.LUT R3, R2, 0xff, RZ, 0xc0, !PT ;  /* 0x000000ff02037812 */ /* 0x000fe400078ec0ff */
[----:B------:R-:W-:Y:S01]  /*0250*/  SHF.R.U32.HI R2, RZ, 0x8, R5 ;  /* 0x00000008ff027819 */ /* 0x000fe20000011605 */
[----:B------:R-:W-:Y:S01]  /*0260*/  VIADD R14, R14, 0xffffffff ;  /* 0xffffffff0e0e7836 */ /* 0x000fe20000000000 */
[C---:B------:R-:W-:Y:S01]  /*0270*/  LOP3.LUT P3, RZ, R4.reuse, 0x10000, RZ, 0xc0, !PT ;  /* 0x0001000004ff7812 */ /* 0x040fe2000786c0ff */
[----:B------:R-:W-:Y:S01]  /*0280*/  IMAD R12, R3, 0x7e, R12 ;  /* 0x0000007e030c7824 */ /* 0x000fe200078e020c */
[----:B------:R-:W-:-:S02]  /*0290*/  LEA.HI R25, R4, 0xffffffff, RZ, 0x8 ;  /* 0xffffffff04197811 */ /* 0x000fc400078f40ff */
[----:B------:R-:W-:Y:S01]  /*02a0*/  LOP3.LUT R0, R8, 0xff, RZ, 0xc0, !PT ;  /* 0x000000ff08007812 */ /* 0x000fe200078ec0ff */
[----:B------:R-:W-:Y:S01]  /*02b0*/  @P5 IMAD.MOV R12, RZ, RZ, -R12 ;  /* 0x000000ffff0c5224 */ /* 0x000fe200078e0a0c */
[----:B------:R-:W-:Y:S02]  /*02c0*/  SHF.R.U32.HI R3, RZ, 0x10, R5 ;  /* 0x00000010ff037819 */ /* 0x000fe40000011605 */
[----:B------:R-:W-:Y:S01]  /*02d0*/  LOP3.LUT R2, R2, 0xff, RZ, 0xc0, !PT ;  /* 0x000000ff02027812 */ /* 0x000fe200078ec0ff */
[----:B------:R-:W-:Y:S01]  /*02e0*/  IMAD R13, R0, 0x7e, R13 ;  /* 0x0000007e000d7824 */ /* 0x000fe200078e020d */
[----:B------:R-:W-:Y:S02]  /*02f0*/  LOP3.LUT R15, R5, 0x1, RZ, 0xc0, !PT ;  /* 0x00000001050f7812 */ /* 0x000fe400078ec0ff */
[----:B------:R-:W-:Y:S01]  /*0300*/  SHF.R.U32.HI R25, RZ, 0x1, R25 ;  /* 0x00000001ff197819 */ /* 0x000fe20000011619 */
[----:B------:R-:W-:Y:S01]  /*0310*/  VIADD R2, R2, 0xffffffff ;  /* 0xffffffff02027836 */ /* 0x000fe20000000000 */
[----:B------:R-:W-:Y:S01]  /*0320*/  LOP3.LUT R3, R3, 0xff, RZ, 0xc0, !PT ;  /* 0x000000ff03037812 */ /* 0x000fe200078ec0ff */
[----:B------:R-:W-:Y:S01]  /*0330*/  @!P6 IMAD.MOV R13, RZ, RZ, -R13 ;  /* 0x000000ffff0de224 */ /* 0x000fe200078e0a0d */
[----:B------:R-:W-:-:S02]  /*0340*/  @!P0 SHF.R.U32.HI R25, RZ, 0x19, R4 ;  /* 0x00000019ff198819 */ /* 0x000fc40000011604 */
[----:B------:R-:W-:Y:S01]  /*0350*/  ISETP.NE.U32.AND P1, PT, R15, 0x1, PT ;  /* 0x000000010f00780c */ /* 0x000fe20003f25070 */
[----:B------:R-:W-:Y:S01]  /*0360*/  VIADD R24, R3, 0xffffffff ;  /* 0xffffffff03187836 */ /* 0x000fe20000000000 */
[----:B------:R-:W-:Y:S02]  /*0370*/  SHF.R.U32.HI R4, RZ, 0x11, R4 ;  /* 0x00000011ff047819 */ /* 0x000fe40000011604 */
[--C-:B------:R-:W-:Y:S02]  /*0380*/  SHF.R.U32.HI R0, RZ, 0x10, R8.reuse ;  /* 0x00000010ff007819 */ /* 0x100fe40000011608 */
[----:B------:R-:W-:Y:S02]  /*0390*/  LOP3.LUT R15, R5, 0xff, RZ, 0xc0, !PT ;  /* 0x000000ff050f7812 */ /* 0x000fe400078ec0ff */
[----:B------:R-:W-:Y:S02]  /*03a0*/  SHF.R.U32.HI R8, RZ, 0x18, R8 ;  /* 0x00000018ff087819 */ /* 0x000fe40000011608 */
[----:B------:R-:W-:Y:S01]  /*03b0*/  SHF.R.U32.HI R26, RZ, 0x1, R14 ;  /* 0x00000001ff1a7819 */ /* 0x000fe2000001160e */
[----:B------:R-:W-:Y:S01]  /*03c0*/  VIADD R15, R15, 0xffffffff ;  /* 0xffffffff0f0f7836 */ /* 0x000fe20000000000 */
[----:B------:R-:W-:Y:S01]  /*03d0*/  LOP3.LUT R16, R6, 0x1, RZ, 0xc0, !PT ;  /* 0x0000000106107812 */ /* 0x000fe200078ec0ff */
[----:B------:R-:W-:Y:S01]  /*03e0*/  IMAD R25, R8, 0x7e, R25 ;  /* 0x0000007e08197824 */ /* 0x000fe200078e0219 */
[----:B------:R-:W-:-:S02]  /*03f0*/  @!P3 LOP3.LUT R26, R4, 0x7f, RZ, 0xc0, !PT ;  /* 0x0000007f041ab812 */ /* 0x000fc400078ec0ff */
[----:B------:R-:W-:Y:S01]  /*0400*/  LOP3.LUT R3, R0, 0xff, RZ, 0xc0, !PT ;  /* 0x000000ff00037812 */ /* 0x000fe200078ec0ff */
[----:B------:R-:W-:Y:S01]  /*0410*/  @P0 IMAD.MOV R25, RZ, RZ, -R25 ;  /* 0x000000ffff190224 */ /* 0x000fe200078e0a19 */
[----:B------:R-:W-:Y:S02]  /*0420*/  SHF.R.U32.HI R19, RZ, 0x1, R2 ;  /* 0x00000001ff137819 */ /* 0x000fe40000011602 */
[----:B------:R-:W-:Y:S01]  /*0430*/  SHF.R.U32.HI R2, RZ, 0x8, R6 ;  /* 0x00000008ff027819 */ /* 0x000fe20000011606 */
[----:B------:R-:W-:Y:S01]  /*0440*/  IMAD R26, R3, 0x7e, R26 ;  /* 0x0000007e031a7824 */ /* 0x000fe200078e021a */
[----:B------:R-:W-:Y:S02]  /*0450*/  ISETP.NE.U32.AND P2, PT, R16, 0x1, PT ;  /* 0x000000011000780c */ /* 0x000fe40003f45070 */
[----:B------:R-:W-:Y:S01]  /*0460*/  SHF.R.U32.HI R16, RZ, 0x1, R5 ;  /* 0x00000001ff107819 */ /* 0x000fe20000011605 */
[----:B------:R-:W-:Y:S01]  /*0470*/  @P3 IMAD.MOV R26, RZ, RZ, -R26 ;  /* 0x000000ffff1a3224 */ /* 0x000fe200078e0a1a */
[----:B------:R-:W-:-:S02]  /*0480*/  LOP3.LUT R2, R2, 0xff, RZ, 0xc0, !PT ;  /* 0x000000ff02027812 */ /* 0x000fc400078ec0ff */
[----:B------:R-:W-:Y:S02]  /*0490*/  SHF.R.U32.HI R3, RZ, 0x10, R6 ;  /* 0x00000010ff037819 */ /* 0x000fe40000011606 */
[C---:B------:R-:W-:Y:S01]  /*04a0*/  LOP3.LUT P4, RZ, R5.reuse, 0x1000000, RZ, 0xc0, !PT ;  /* 0x0100000005ff7812 */ /* 0x040fe2000788c0ff */
[----:B------:R-:W-:Y:S01]  /*04b0*/  VIADD R2, R2, 0xffffffff ;  /* 0xffffffff02027836 */ /* 0x000fe20000000000 */
[----:B------:R-:W-:Y:S02]  /*04c0*/  SHF.R.U32.HI R15, RZ, 0x1, R15 ;  /* 0x00000001ff0f7819 */ /* 0x000fe4000001160f */
[----:B------:R-:W-:Y:S02]  /*04d0*/  LOP3.LUT P6, RZ, R5, 0x100, RZ, 0xc0, !PT ;  /* 0x0000010005ff7812 */ /* 0x000fe400078cc0ff */
[----:B------:R-:W-:Y:S02]  /*04e0*/  LOP3.LUT P0, RZ, R6, 0x10000, RZ, 0xc0, !PT ;  /* 0x0001000006ff7812 */ /* 0x000fe4000780c0ff */
[----:B------:R-:W-:-:S02]  /*04f0*/  @P1 LOP3.LUT R15, R16, 0x7f, RZ, 0xc0, !PT ;  /* 0x0000007f100f1812 */ /* 0x000fc400078ec0ff */
[----:B------:R-:W-:Y:S02]  /*0500*/  LOP3.LUT R0, R9, 0xff, RZ, 0xc0, !PT ;  /* 0x000000ff09007812 */ /* 0x000fe400078ec0ff */
[----:B------:R-:W-:Y:S02]  /*0510*/  LOP3.LUT R3, R3, 0xff, RZ, 0xc0, !PT ;  /* 0x000000ff03037812 */ /* 0x000fe400078ec0ff */
[C---:B------:R-:W-:Y:S01]  /*0520*/  LOP3.LUT P5, RZ, R5.reuse, 0x10000, RZ, 0xc0, !PT ;  /* 0x0001000005ff7812 */ /* 0x040fe200078ac0ff */
[----:B------:R-:W-:Y:S01]  /*0530*/  IMAD R15, R0, 0x7e, R15 ;  /* 0x0000007e000f7824 */ /* 0x000fe200078e020f */
[----:B------:R-:W-:Y:S01]  /*0540*/  LEA.HI R14, R5, 0xffffffff, RZ, 0x8 ;  /* 0xffffffff050e7811 */ /* 0x000fe200078f40ff */
[----:B------:R-:W-:Y:S01]  /*0550*/  VIADD R3, R3, 0xffffffff ;  /* 0xffffffff03037836 */ /* 0x000fe20000000000 */
[----:B------:R-:W-:Y:S01]  /*0560*/  LOP3.LUT R0, R6, 0xff, RZ, 0xc0, !PT ;  /* 0x000000ff06007812 */ /* 0x000fe200078ec0ff */
[----:B------:R-:W-:Y:S01]  /*0570*/  @!P1 IMAD.MOV R15, RZ, RZ, -R15 ;  /* 0x000000ffff0f9224 */ /* 0x000fe200078e0a0f */
[----:B------:R-:W-:-:S02]  /*0580*/  SHF.R.U32.HI R20, RZ, 0x1, R2 ;  /* 0x00000001ff147819 */ /* 0x000fc40000011602 */
[----:B------:R-:W-:Y:S01]  /*0590*/  SHF.R.U32.HI R2, RZ, 0x11, R6 ;  /* 0x00000011ff027819 */ /* 0x000fe20000011606 */
[----:B------:R-:W-:Y:S01]  /*05a0*/  VIADD R0, R0, 0xffffffff ;  /* 0xffffffff00007836 */ /* 0x000fe20000000000 */
[--C-:B------:R-:W-:Y:S02]  /*05b0*/  SHF.R.U32.HI R4, RZ, 0x9, R5.reuse ;  /* 0x00000009ff047819 */ /* 0x100fe40000011605 */
[----:B------:R-:W-:Y:S02]  /*05c0*/  LOP3.LUT P3, RZ, R6, 0x100, RZ, 0xc0, !PT ;  /* 0x0000010006ff7812 */ /* 0x000fe4000786c0ff */
[----:B------:R-:W-:Y:S02]  /*05d0*/  SHF.R.U32.HI R14, RZ, 0x1, R14 ;  /* 0x00000001ff0e7819 */ /* 0x000fe4000001160e */
[----:B------:R-:W-:Y:S02]  /*05e0*/  @!P4 SHF.R.U32.HI R14, RZ, 0x19, R5 ;  /* 0x00000019ff0ec819 */ /* 0x000fe40000011605 */
[----:B------:R-:W-:-:S02]  /*05f0*/  SHF.R.U32.HI R22, RZ, 0x1, R3 ;  /* 0x00000001ff167819 */ /* 0x000fc40000011603 */
[----:B------:R-:W-:Y:S02]  /*0600*/  SHF.R.U32.HI R5, RZ, 0x11, R5 ;  /* 0x00000011ff057819 */ /* 0x000fe40000011605 */
[----:B------:R-:W-:Y:S02]  /*0610*/  @!P6 LOP3.LUT R19, R4, 0x7f, RZ, 0xc0, !PT ;  /* 0x0000007f0413e812 */ /* 0x000fe400078ec0ff */
[----:B------:R-:W-:Y:S02]  /*0620*/  @!P0 LOP3.LUT R22, R2, 0x7f, RZ, 0xc0, !PT ;  /* 0x0000007f02168812 */ /* 0x000fe400078ec0ff */
[----:B------:R-:W-:Y:S01]  /*0630*/  SHF.R.U32.HI R4, RZ, 0x1, R6 ;  /* 0x00000001ff047819 */ /* 0x000fe20000011606 */
[----:B------:R-:W0:Y:S01]  /*0640*/  LDC.64 R2, c[0x0][0x388] ;  /* 0x0000e200ff027b82 */ /* 0x000e220000000a00 */
[----:B------:R-:W-:Y:S02]  /*0650*/  SHF.R.U32.HI R24, RZ, 0x1, R24 ;  /* 0x00000001ff187819 */ /* 0x000fe40000011618 */
[----:B------:R-:W-:-:S02]  /*0660*/  @!P5 LOP3.LUT R24, R5, 0x7f, RZ, 0xc0, !PT ;  /* 0x0000007f0518d812 */ /* 0x000fc400078ec0ff */
[----:B------:R-:W-:Y:S02]  /*0670*/  SHF.R.U32.HI R0, RZ, 0x1, R0 ;  /* 0x00000001ff007819 */ /* 0x000fe40000011600 */
[----:B------:R-:W-:Y:S02]  /*0680*/  SHF.R.U32.HI R5, RZ, 0x9, R6 ;  /* 0x00000009ff057819 */ /* 0x000fe40000011606 */
[----:B------:R-:W-:Y:S02]  /*0690*/  @P2 LOP3.LUT R0, R4, 0x7f, RZ, 0xc0, !PT ;  /* 0x0000007f04002812 */ /* 0x000fe400078ec0ff */
[--C-:B------:R-:W-:Y:S02]  /*06a0*/  SHF.R.U32.HI R4, RZ, 0x8, R9.reuse ;  /* 0x00000008ff047819 */ /* 0x100fe40000011609 */
[----:B------:R-:W-:Y:S02]  /*06b0*/  @!P3 LOP3.LUT R20, R5, 0x7f, RZ, 0xc0, !PT ;  /* 0x0000007f0514b812 */ /* 0x000fe400078ec0ff */
[----:B------:R-:W-:-:S02]  /*06c0*/  SHF.R.U32.HI R5, RZ, 0x18, R9 ;  /* 0x00000018ff057819 */ /* 0x000fc40000011609 */
[----:B------:R-:W-:Y:S02]  /*06d0*/  LOP3.LUT R4, R4, 0xff, RZ, 0xc0, !PT ;  /* 0x000000ff04047812 */ /* 0x000fe400078ec0ff */
[----:B------:R-:W-:Y:S01]  /*06e0*/  SHF.R.U32.HI R9, RZ, 0x10, R9 ;  /* 0x00000010ff097819 */ /* 0x000fe20000011609 */
[----:B------:R-:W-:Y:S01]  /*06f0*/  IMAD R14, R5, 0x7e, R14 ;  /* 0x0000007e050e7824 */ /* 0x000fe200078e020e */
[----:B------:R-:W-:Y:S01]  /*0700*/  LOP3.LUT P1, RZ, R6, 0x1000000, RZ, 0xc0, !PT ;  /* 0x0100000006ff7812 */ /* 0x000fe2000782c0ff */
[----:B------:R-:W-:Y:S01]  /*0710*/  IMAD R19, R4, 0x7e, R19 ;  /* 0x0000007e04137824 */ /* 0x000fe200078e0213 */
[----:B------:R-:W-:Y:S01]  /*0720*/  LOP3.LUT R9, R9, 0xff, RZ, 0xc0, !PT ;  /* 0x000000ff09097812 */ /* 0x000fe200078ec0ff */
[----:B0-----:R-:W-:Y:S01]  /*0730*/  IMAD.WIDE.U32 R2, R21, 0x2, R2 ;  /* 0x0000000215027825 */ /* 0x001fe200078e0002 */
[----:B------:R-:W-:Y:S02]  /*0740*/  LOP3.LUT R5, R7, 0x1, RZ, 0xc0, !PT ;  /* 0x0000000107057812 */ /* 0x000fe400078ec0ff */
[----:B------:R-:W-:Y:S01]  /*0750*/  SHF.R.U32.HI R4, RZ, 0x8, R10 ;  /* 0x00000008ff047819 */ /* 0x000fe2000001160a */
[----:B------:R-:W-:Y:S01]  /*0760*/  @P6 IMAD.MOV R19, RZ, RZ, -R19 ;  /* 0x000000ffff136224 */ /* 0x000fe200078e0a13 */
[----:B------:R-:W-:Y:S01]  /*0770*/  ISETP.NE.U32.AND P6, PT, R5, 0x1, PT ;  /* 0x000000010500780c */ /* 0x000fe20003fc5070 */
[----:B------:R-:W-:Y:S01]  /*0780*/  IMAD R24, R9, 0x7e, R24 ;  /* 0x0000007e09187824 */ /* 0x000fe200078e0218 */
[----:B------:R-:W-:-:S02]  /*0790*/  LEA.HI R17, R6, 0xffffffff, RZ, 0x8 ;  /* 0xffffffff06117811 */ /* 0x000fc400078f40ff */
[----:B------:R-:W-:Y:S02]  /*07a0*/  LOP3.LUT R9, R4, 0xff, RZ, 0xc0, !PT ;  /* 0x000000ff04097812 */ /* 0x000fe400078ec0ff */
[----:B------:R-:W-:Y:S02]  /*07b0*/  LOP3.LUT R5, R10, 0xff, RZ, 0xc0, !PT ;  /* 0x000000ff0a057812 */ /* 0x000fe400078ec0ff */
[----:B------:R-:W-:Y:S01]  /*07c0*/  LOP3.LUT R4, R7, 0xff, RZ, 0xc0, !PT ;  /* 0x000000ff07047812 */ /* 0x000fe200078ec0ff */
[----:B------:R-:W-:Y:S01]  /*07d0*/  @P5 IMAD.MOV R24, RZ, RZ, -R24 ;  /* 0x000000ffff185224 */ /* 0x000fe200078e0a18 */
[----:B------:R-:W-:Y:S01]  /*07e0*/  SHF.R.U32.HI R17, RZ, 0x1, R17 ;  /* 0x00000001ff117819 */ /* 0x000fe20000011611 */
[----:B------:R-:W-:Y:S01]  /*07f0*/  IMAD R21, R5, 0x7e, R0 ;  /* 0x0000007e05157824 */ /* 0x000fe200078e0200 */
[----:B------:R-:W-:Y:S01]  /*0800*/  @!P1 SHF.R.U32.HI R17, RZ, 0x19, R6 ;  /* 0x00000019ff119819 */ /* 0x000fe20000011606 */
[----:B------:R-:W-:Y:S01]  /*0810*/  VIADD R4, R4, 0xffffffff ;  /* 0xffffffff04047836 */ /* 0x000fe20000000000 */
[--C-:B------:R-:W-:Y:S01]  /*0820*/  SHF.R.U32.HI R6, RZ, 0x8, R7.reuse ;  /* 0x00000008ff067819 */ /* 0x100fe20000011607 */
[----:B------:R-:W-:Y:S01]  /*0830*/  @P4 IMAD.MOV R14, RZ, RZ, -R14 ;  /* 0x000000ffff0e4224 */ /* 0x000fe200078e0a0e */
[----:B------:R-:W-:Y:S01]  /*0840*/  SHF.R.U32.HI R5, RZ, 0x10, R7 ;  /* 0x00000010ff057819 */ /* 0x000fe20000011607 */
[----:B------:R0:W2:Y:S01]  /*0850*/  LDG.E.U16 R0, desc[UR4][R2.64] ;  /* 0x0000000402007981 */ /* 0x0000a2000c1e1500 */
[----:B------:R-:W-:Y:S01]  /*0860*/  LOP3.LUT P5, RZ, R7, 0x100, RZ, 0xc0, !PT ;  /* 0x0000010007ff7812 */ /* 0x000fe200078ac0ff */
[----:B------:R-:W-:Y:S01]  /*0870*/  IMAD R20, R9, 0x7e, R20 ;  /* 0x0000007e09147824 */ /* 0x000fe200078e0214 */
[----:B------:R-:W-:-:S02]  /*0880*/  LOP3.LUT P4, RZ, R7, 0x10000, RZ, 0xc0, !PT ;  /* 0x0001000007ff7812 */ /* 0x000fc4000788c0ff */
[----:B------:R-:W-:Y:S02]  /*0890*/  LOP3.LUT R6, R6, 0xff, RZ, 0xc0, !PT ;  /* 0x000000ff06067812 */ /* 0x000fe400078ec0ff */
[----:B------:R-:W-:Y:S02]  /*08a0*/  LOP3.LUT R5, R5, 0xff, RZ, 0xc0, !PT ;  /* 0x000000ff05057812 */ /* 0x000fe400078ec0ff */
[----:B------:R-:W-:Y:S01]  /*08b0*/  SHF.R.U32.HI R16, RZ, 0x1, R4 ;  /* 0x00000001ff107819 */ /* 0x000fe20000011604 */
[----:B------:R-:W-:Y:S01]  /*08c0*/  @!P2 IMAD.MOV R21, RZ, RZ, -R21 ;  /* 0x000000ffff15a224 */ /* 0x000fe200078e0a15 */
[----:B------:R-:W-:Y:S01]  /*08d0*/  SHF.R.U32.HI R4, RZ, 0x1, R7 ;  /* 0x00000001ff047819 */ /* 0x000fe20000011607 */
[----:B------:R-:W-:Y:S01]  /*08e0*/  VIADD R6, R6, 0xffffffff ;  /* 0xffffffff06067836 */ /* 0x000fe20000000000 */
[----:B------:R-:W-:Y:S01]  /*08f0*/  LOP3.LUT P2, RZ, R7, 0x1000000, RZ, 0xc0, !PT ;  /* 0x0100000007ff7812 */ /* 0x000fe2000784c0ff */
[----:B------:R-:W-:Y:S01]  /*0900*/  VIADD R5, R5, 0xffffffff ;  /* 0xffffffff05057836 */ /* 0x000fe20000000000 */
[----:B------:R-:W-:-:S02]  /*0910*/  @P6 LOP3.LUT R16, R4, 0x7f, RZ, 0xc0, !PT ;  /* 0x0000007f04106812 */ /* 0x000fc400078ec0ff */
[--C-:B0-----:R-:W-:Y:S02]  /*0920*/  SHF.R.U32.HI R2, RZ, 0x9, R7.reuse ;  /* 0x00000009ff027819 */ /* 0x101fe40000011607 */
[----:B------:R-:W-:Y:S02]  /*0930*/  SHF.R.U32.HI R4, RZ, 0x11, R7 ;  /* 0x00000011ff047819 */ /* 0x000fe40000011607 */
[----:B------:R-:W-:Y:S02]  /*0940*/  SHF.R.U32.HI R23, RZ, 0x1, R6 ;  /* 0x00000001ff177819 */ /* 0x000fe40000011606 */
[----:B------:R-:W-:Y:S02]  /*0950*/  SHF.R.U32.HI R3, RZ, 0x1, R5 ;  /* 0x00000001ff037819 */ /* 0x000fe40000011605 */
[----:B------:R-:W-:Y:S02]  /*0960*/  @!P5 LOP3.LUT R23, R2, 0x7f, RZ, 0xc0, !PT ;  /* 0x0000007f0217d812 */ /* 0x000fe400078ec0ff */
[----:B------:R-:W-:-:S02]  /*0970*/  @!P4 LOP3.LUT R3, R4, 0x7f, RZ, 0xc0, !PT ;  /* 0x0000007f0403c812 */ /* 0x000fc400078ec0ff */
[----:B------:R-:W-:Y:S02]  /*0980*/  LEA.HI R2, R7, 0xffffffff, RZ, 0x8 ;  /* 0xffffffff07027811 */ /* 0x000fe400078f40ff */
[----:B------:R-:W-:Y:S02]  /*0990*/  SHF.R.U32.HI R4, RZ, 0x18, R10 ;  /* 0x00000018ff047819 */ /* 0x000fe4000001160a */
[----:B------:R-:W-:Y:S02]  /*09a0*/  SHF.R.U32.HI R2, RZ, 0x1, R2 ;  /* 0x00000001ff027819 */ /* 0x000fe40000011602 */
[----:B------:R-:W-:Y:S01]  /*09b0*/  @!P2 SHF.R.U32.HI R2, RZ, 0x19, R7 ;  /* 0x00000019ff02a819 */ /* 0x000fe20000011607 */
[----:B------:R-:W-:Y:S02]  /*09c0*/  IMAD R17, R4, 0x7e, R17 ;  /* 0x0000007e04117824 */ /* 0x000fe400078e0211 */
[----:B------:R-:W3:Y:S01]  /*09d0*/  LDG.E.128 R4, desc[UR4][R30.64+0x10] ;  /* 0x000010041e047981 */ /* 0x000ee2000c1e1d00 */
[----:B------:R-:W-:-:S04]  /*09e0*/  SHF.R.U32.HI R10, RZ, 0x10, R10 ;  /* 0x00000010ff0a7819 */ /* 0x000fc8000001160a */
[----:B------:R-:W-:-:S05]  /*09f0*/  LOP3.LUT R9, R10, 0xff, RZ, 0xc0, !PT ;  /* 0x000000ff0a097812 */ /* 0x000fca00078ec0ff */
[----:B------:R-:W-:Y:S01]  /*0a00*/  IMAD R22, R9, 0x7e, R22 ;  /* 0x0000007e09167824 */ /* 0x000fe200078e0216 */
[--C-:B------:R-:W-:Y:S02]  /*0a10*/  SHF.R.U32.HI R9, RZ, 0x18, R11.reuse ;  /* 0x00000018ff097819 */ /* 0x100fe4000001160b */
[----:B------:R-:W-:-:S03]  /*0a20*/  SHF.R.U32.HI R8, RZ, 0x8, R11 ;  /* 0x00000008ff087819 */ /* 0x000fc6000001160b */
[----:B------:R-:W-:Y:S01]  /*0a30*/  IMAD R2, R9, 0x7e, R2 ;  /* 0x0000007e09027824 */ /* 0x000fe200078e0202 */
[----:B------:R-:W-:Y:S02]  /*0a40*/  LOP3.LUT R9, R11, 0xff, RZ, 0xc0, !PT ;  /* 0x000000ff0b097812 */ /* 0x000fe400078ec0ff */
[----:B------:R-:W-:Y:S02]  /*0a50*/  SHF.R.U32.HI R11, RZ, 0x10, R11 ;  /* 0x00000010ff0b7819 */ /* 0x000fe4000001160b */
[----:B------:R-:W-:Y:S02]  /*0a60*/  LOP3.LUT R8, R8, 0xff, RZ, 0xc0, !PT ;  /* 0x000000ff08087812 */ /* 0x000fe400078ec0ff */
[----:B------:R-:W-:Y:S01]  /*0a70*/  LOP3.LUT R10, R11, 0xff, RZ, 0xc0, !PT ;  /* 0x000000ff0b0a7812 */ /* 0x000fe200078ec0ff */
[----:B------:R-:W-:Y:S02]  /*0a80*/  IMAD R16, R9, 0x7e, R16 ;  /* 0x0000007e09107824 */ /* 0x000fe400078e0210 */
[----:B------:R-:W-:-:S02]  /*0a90*/  IMAD R23, R8, 0x7e, R23 ;  /* 0x0000007e08177824 */ /* 0x000fc400078e0217 */
[----:B------:R-:W-:Y:S02]  /*0aa0*/  IMAD R3, R10, 0x7e, R3 ;  /* 0x0000007e0a037824 */ /* 0x000fe400078e0203 */
[----:B------:R-:W4:Y:S01]  /*0ab0*/  LDG.E.128 R8, desc[UR4][R28.64+0x10] ;  /* 0x000010041c087981 */ /* 0x000f22000c1e1d00 */
[----:B------:R-:W-:Y:S02]  /*0ac0*/  @P3 IMAD.MOV R20, RZ, RZ, -R20 ;  /* 0x000000ffff143224 */ /* 0x000fe400078e0a14 */
[----:B------:R-:W-:Y:S02]  /*0ad0*/  @P0 IMAD.MOV R22, RZ, RZ, -R22 ;  /* 0x000000ffff160224 */ /* 0x000fe400078e0a16 */
[----:B------:R-:W-:Y:S02]  /*0ae0*/  @!P6 IMAD.MOV R16, RZ, RZ, -R16 ;  /* 0x000000ffff10e224 */ /* 0x000fe400078e0a10 */
[----:B------:R-:W-:Y:S02]  /*0af0*/  @P1 IMAD.MOV R17, RZ, RZ, -R17 ;  /* 0x000000ffff111224 */ /* 0x000fe400078e0a11 */
[----:B------:R-:W-:-:S02]  /*0b00*/  @P5 IMAD.MOV R23, RZ, RZ, -R23 ;  /* 0x000000ffff175224 */ /* 0x000fc400078e0a17 */
[----:B------:R-:W-:Y:S02]  /*0b10*/  @P4 IMAD.MOV R3, RZ, RZ, -R3 ;  /* 0x000000ffff034224 */ /* 0x000fe400078e0a03 */
[----:B------:R-:W-:Y:S02]  /*0b20*/  @P2 IMAD.MOV R2, RZ, RZ, -R2 ;  /* 0x000000ffff022224 */ /* 0x000fe400078e0a02 */
[C---:B--2---:R-:W-:Y:S02]  /*0b30*/  IMAD.IADD R13, R0.reuse, 0x1, R13 ;  /* 0x00000001000d7824 */ /* 0x044fe400078e020d */
[C---:B------:R-:W-:Y:S02]  /*0b40*/  IMAD.IADD R12, R0.reuse, 0x1, R12 ;  /* 0x00000001000c7824 */ /* 0x040fe400078e020c */
[C---:B------:R-:W-:Y:S02]  /*0b50*/  IMAD.IADD R25, R0.reuse, 0x1, R25 ;  /* 0x0000000100197824 */ /* 0x040fe400078e0219 */
[C---:B------:R-:W-:Y:S01]  /*0b60*/  IMAD.IADD R26, R0.reuse, 0x1, R26 ;  /* 0x00000001001a7824 */ /* 0x040fe200078e021a */
[----:B------:R-:W-:Y:S01]  /*0b70*/  PRMT R12, R13, 0x5410, R12 ;  /* 0x000054100d0c7816 */ /* 0x000fe2000000000c */
[----:B------:R-:W-:-:S03]  /*0b80*/  IMAD.IADD R19, R0, 0x1, R19 ;  /* 0x0000000100137824 */ /* 0x000fc600078e0213 */
[----:B------:R-:W-:Y:S01]  /*0b90*/  PRMT R13, R26, 0x5410, R25 ;  /* 0x000054101a0d7816 */ /* 0x000fe20000000019 */
[C---:B------:R-:W-:Y:S01]  /*0ba0*/  IMAD.IADD R25, R0.reuse, 0x1, R14 ;  /* 0x0000000100197824 */ /* 0x040fe200078e020e */
[----:B------:R-:W0:Y:S01]  /*0bb0*/  LDC.64 R26, c[0x0][0x380] ;  /* 0x0000e000ff1a7b82 */ /* 0x000e220000000a00 */
[----:B------:R-:W-:-:S05]  /*0bc0*/  IMAD.IADD R14, R0, 0x1, R15 ;  /* 0x00000001000e7824 */ /* 0x000fca00078e020f */
[----:B------:R-:W-:Y:S01]  /*0bd0*/  PRMT R14, R14, 0x5410, R19 ;  /* 0x000054100e0e7816 */ /* 0x000fe20000000013 */
[----:B------:R-:W-:-:S05]  /*0be0*/  IMAD.IADD R24, R0, 0x1, R24 ;  /* 0x0000000100187824 */ /* 0x000fca00078e0218 */
[----:B------:R-:W-:Y:S02]  /*0bf0*/  PRMT R15, R24, 0x5410, R25 ;  /* 0x00005410180f7816 */ /* 0x000fe40000000019 */
[----:B---3--:R-:W-:-:S04]  /*0c00*/  LOP3.LUT R19, R4, 0x1, RZ, 0xc0, !PT ;  /* 0x0000000104137812 */ /* 0x008fc800078ec0ff */
[----:B------:R-:W-:Y:S02]  /*0c10*/  ISETP.NE.U32.AND P3, PT, R19, 0x1, PT ;  /* 0x000000011300780c */ /* 0x000fe40003f65070 */
[----:B------:R-:W-:Y:S02]  /*0c20*/  LOP3.LUT R19, R4, 0xff, RZ, 0xc0, !PT ;  /* 0x000000ff04137812 */ /* 0x000fe400078ec0ff */
[----:B------:R-:W-:-:S03]  /*0c30*/  SHF.R.U32.HI R25, RZ, 0x1, R4 ;  /* 0x00000001ff197819 */ /* 0x000fc60000011604 */
[----:B------:R-:W-:Y:S01]  /*0c40*/  VIADD R24, R19, 0xffffffff ;  /* 0xffffffff13187836 */ /* 0x000fe20000000000 */
[----:B------:R-:W-:Y:S01]  /*0c50*/  LOP3.LUT P0, RZ, R4, 0x1000000, RZ, 0xc0, !PT ;  /* 0x0100000004ff7812 */ /* 0x000fe2000780c0ff */
[----:B0-----:R-:W-:-:S03]  /*0c60*/  IMAD.WIDE R18, R18, 0x2, R26 ;  /* 0x0000000212127825 */ /* 0x001fc600078e021a */
[----:B------:R-:W-:Y:S02]  /*0c70*/  SHF.R.U32.HI R24, RZ, 0x1, R24 ;  /* 0x00000001ff187819 */ /* 0x000fe40000011618 */
[----:B------:R-:W-:Y:S02]  /*0c80*/  @P3 LOP3.LUT R24, R25, 0x7f, RZ, 0xc0, !PT ;  /* 0x0000007f19183812 */ /* 0x000fe400078ec0ff */
[--C-:B------:R-:W-:Y:S02]  /*0c90*/  SHF.R.U32.HI R25, RZ, 0x8, R4.reuse ;  /* 0x00000008ff197819 */ /* 0x100fe40000011604 */
[----:B------:R-:W-:Y:S02]  /*0ca0*/  SHF.R.U32.HI R26, RZ, 0x10, R4 ;  /* 0x00000010ff1a7819 */ /* 0x000fe40000011604 */
[----:B------:R-:W-:Y:S02]  /*0cb0*/  LOP3.LUT P6, RZ, R4, 0x10000, RZ, 0xc0, !PT ;  /* 0x0001000004ff7812 */ /* 0x000fe400078cc0ff */
[----:B------:R-:W-:-:S02]  /*0cc0*/  LOP3.LUT R25, R25, 0xff, RZ, 0xc0, !PT ;  /* 0x000000ff19197812 */ /* 0x000fc400078ec0ff */
[----:B------:R-:W-:Y:S02]  /*0cd0*/  LOP3.LUT R26, R26, 0xff, RZ, 0xc0, !PT ;  /* 0x000000ff1a1a7812 */ /* 0x000fe400078ec0ff */
[C---:B------:R-:W-:Y:S02]  /*0ce0*/  LOP3.LUT P1, RZ, R4.reuse, 0x100, RZ, 0xc0, !PT ;  /* 0x0000010004ff7812 */ /* 0x040fe4000782c0ff */
[----:B------:R-:W-:Y:S01]  /*0cf0*/  LEA.HI R27, R4, 0xffffffff, RZ, 0x8 ;  /* 0xffffffff041b7811 */ /* 0x000fe200078f40ff */
[----:B------:R0:W-:Y:S01]  /*0d00*/  STG.E.128 desc[UR4][R18.64], R12 ;  /* 0x0000000c12007986 */ /* 0x0001e2000c101d04 */
[----:B------:R-:W-:Y:S02]  /*0d10*/  VIADD R25, R25, 0xffffffff ;  /* 0xffffffff19197836 */ /* 0x000fe40000000000 */
[----:B------:R-:W-:Y:S01]  /*0d20*/  VIADD R26, R26, 0xffffffff ;  /* 0xffffffff1a1a7836 */ /* 0x000fe20000000000 */
[----:B------:R-:W-:Y:S02]  /*0d30*/  LOP3.LUT P5, RZ, R5, 0x100, RZ, 0xc0, !PT ;  /* 0x0000010005ff7812 */ /* 0x000fe400078ac0ff */
[----:B0-----:R-:W-:-:S02]  /*0d40*/  SHF.R.U32.HI R12, RZ, 0x1, R27 ;  /* 0x00000001ff0c7819 */ /* 0x001fc4000001161b */
[--C-:B------:R-:W-:Y:S02]  /*0d50*/  SHF.R.U32.HI R13, RZ, 0x9, R4.reuse ;  /* 0x00000009ff0d7819 */ /* 0x100fe40000011604 */
[--C-:B------:R-:W-:Y:S02]  /*0d60*/  @!P0 SHF.R.U32.HI R12, RZ, 0x19, R4.reuse ;  /* 0x00000019ff0c8819 */ /* 0x100fe40000011604 */
[----:B------:R-:W-:Y:S02]  /*0d70*/  SHF.R.U32.HI R4, RZ, 0x11, R4 ;  /* 0x00000011ff047819 */ /* 0x000fe40000011604 */
[----:B------:R-:W-:Y:S02]  /*0d80*/  SHF.R.U32.HI R15, RZ, 0x1, R25 ;  /* 0x00000001ff0f7819 */ /* 0x000fe40000011619 */
[----:B------:R-:W-:Y:S02]  /*0d90*/  SHF.R.U32.HI R14, RZ, 0x1, R26 ;  /* 0x00000001ff0e7819 */ /* 0x000fe4000001161a */
[----:B----4-:R-:W-:-:S02]  /*0da0*/  SHF.R.U32.HI R25, RZ, 0x18, R8 ;  /* 0x00000018ff197819 */ /* 0x010fc40000011608 */
[----:B------:R-:W-:Y:S02]  /*0db0*/  @!P6 LOP3.LUT R14, R4, 0x7f, RZ, 0xc0, !PT ;  /* 0x0000007f040ee812 */ /* 0x000fe400078ec0ff */
[----:B------:R-:W-:Y:S01]  /*0dc0*/  SHF.R.U32.HI R4, RZ, 0x8, R5 ;  /* 0x00000008ff047819 */ /* 0x000fe20000011605 */
[----:B------:R-:W-:Y:S01]  /*0dd0*/  IMAD R12, R25, 0x7e, R12 ;  /* 0x0000007e190c7824 */ /* 0x000fe200078e020c */
[----:B------:R-:W-:Y:S02]  /*0de0*/  @!P1 LOP3.LUT R15, R13, 0x7f, RZ, 0xc0, !PT ;  /* 0x0000007f0d0f9812 */ /* 0x000fe400078ec0ff */
[----:B------:R-:W-:Y:S02]  /*0df0*/  LOP3.LUT R13, R8, 0xff, RZ, 0xc0, !PT ;  /* 0x000000ff080d7812 */ /* 0x000fe400078ec0ff */
[----:B------:R-:W-:Y:S02]  /*0e00*/  LOP3.LUT R25, R4, 0xff, RZ, 0xc0, !PT ;  /* 0x000000ff04197812 */ /* 0x000fe400078ec0ff */
[----:B------:R-:W-:Y:S01]  /*0e10*/  SHF.R.U32.HI R4, RZ, 0x8, R8 ;  /* 0x00000008ff047819 */ /* 0x000fe20000011608 */
[----:B------:R-:W-:Y:S01]  /*0e20*/  IMAD R13, R13, 0x7e, R24 ;  /* 0x0000007e0d0d7824 */ /* 0x000fe200078e0218 */
[----:B------:R-:W-:Y:S01]  /*0e30*/  SHF.R.U32.HI R8, RZ, 0x10, R8 ;  /* 0x00000010ff087819 */ /* 0x000fe20000011608 */
[----:B------:R-:W-:Y:S01]  /*0e40*/  VIADD R24, R25, 0xffffffff ;  /* 0xffffffff19187836 */ /* 0x000fe20000000000 */
[----:B------:R-:W-:-:S02]  /*0e50*/  LOP3.LUT R4, R4, 0xff, RZ, 0xc0, !PT ;  /* 0x000000ff04047812 */ /* 0x000fc400078ec0ff */
[----:B------:R-:W-:Y:S02]  /*0e60*/  LOP3.LUT R25, R8, 0xff, RZ, 0xc0, !PT ;  /* 0x000000ff08197812 */ /* 0x000fe400078ec0ff */
[----:B------:R-:W-:Y:S02]  /*0e70*/  SHF.R.U32.HI R8, RZ, 0x1, R24 ;  /* 0x00000001ff087819 */ /* 0x000fe40000011618 */
[----:B------:R-:W-:Y:S01]  /*0e80*/  SHF.R.U32.HI R24, RZ, 0x9, R5 ;  /* 0x00000009ff187819 */ /* 0x000fe20000011605 */
[----:B------:R-:W-:Y:S01]  /*0e90*/  IMAD R15, R4, 0x7e, R15 ;  /* 0x0000007e040f7824 */ /* 0x000fe200078e020f */
[----:B------:R-:W-:Y:S02]  /*0ea0*/  SHF.R.U32.HI R4, RZ, 0x8, R9 ;  /* 0x00000008ff047819 */ /* 0x000fe40000011609 */
[----:B------:R-:W-:Y:S01]  /*0eb0*/  @!P5 LOP3.LUT R8, R24, 0x7f, RZ, 0xc0, !PT ;  /* 0x0000007f1808d812 */ /* 0x000fe200078ec0ff */
[----:B------:R-:W-:Y:S01]  /*0ec0*/  IMAD R14, R25, 0x7e, R14 ;  /* 0x0000007e190e7824 */ /* 0x000fe200078e020e */
[----:B------:R-:W-:-:S02]  /*0ed0*/  LOP3.LUT R24, R5, 0x1, RZ, 0xc0, !PT ;  /* 0x0000000105187812 */ /* 0x000fc400078ec0ff */
[----:B------:R-:W-:Y:S02]  /*0ee0*/  LOP3.LUT R25, R4, 0xff, RZ, 0xc0, !PT ;  /* 0x000000ff04197812 */ /* 0x000fe400078ec0ff */
[C---:B------:R-:W-:Y:S02]  /*0ef0*/  LOP3.LUT R4, R5.reuse, 0xff, RZ, 0xc0, !PT ;  /* 0x000000ff05047812 */ /* 0x040fe400078ec0ff */
[----:B------:R-:W-:Y:S02]  /*0f00*/  ISETP.NE.U32.AND P4, PT, R24, 0x1, PT ;  /* 0x000000011800780c */ /* 0x000fe40003f85070 */
[----:B------:R-:W-:Y:S01]  /*0f10*/  SHF.R.U32.HI R24, RZ, 0x10, R5 ;  /* 0x00000010ff187819 */ /* 0x000fe20000011605 */
[----:B------:R-:W-:Y:S01]  /*0f20*/  VIADD R4, R4, 0xffffffff ;  /* 0xffffffff04047836 */ /* 0x000fe20000000000 */
[C---:B------:R-:W-:Y:S02]  /*0f30*/  LOP3.LUT P2, RZ, R5.reuse, 0x10000, RZ, 0xc0, !PT ;  /* 0x0001000005ff7812 */ /* 0x040fe4000784c0ff */
[----:B------:R-:W-:Y:S01]  /*0f40*/  LOP3.LUT R24, R24, 0xff, RZ, 0xc0, !PT ;  /* 0x000000ff18187812 */ /* 0x000fe200078ec0ff */
[----:B------:R-:W-:Y:S01]  /*0f50*/  @!P3 IMAD.MOV R13, RZ, RZ, -R13 ;  /* 0x000000ffff0db224 */ /* 0x000fe200078e0a0d */
[----:B------:R-:W-:Y:S01]  /*0f60*/  LOP3.LUT P3, RZ, R5, 0x1000000, RZ, 0xc0, !PT ;  /* 0x0100000005ff7812 */ /* 0x000fe2000786c0ff */
[----:B------:R-:W-:Y:S01]  /*0f70*/  IMAD R8, R25, 0x7e, R8 ;  /* 0x0000007e19087824 */ /* 0x000fe200078e0208 */
[----:B------:R-:W-:Y:S01]  /*0f80*/  SHF.R.U32.HI R25, RZ, 0x1, R4 ;  /* 0x00000001ff197819 */ /* 0x000fe20000011604 */
[----:B------:R-:W-:Y:S01]  /*0f90*/  VIADD R24, R24, 0xffffffff ;  /* 0xffffffff18187836 */ /* 0x000fe20000000000 */
[----:B------:R-:W-:-:S02]  /*0fa0*/  SHF.R.U32.HI R4, RZ, 0x1, R5 ;  /* 0x00000001ff047819 */ /* 0x000fc40000011605 */
[----:B------:R-:W-:Y:S02]  /*0fb0*/  SHF.R.U32.HI R26, RZ, 0x11, R5 ;  /* 0x00000011ff1a7819 */ /* 0x000fe40000011605 */
[----:B------:R-:W-:Y:S02]  /*0fc0*/  @P4 LOP3.LUT R25, R4, 0x7f, RZ, 0xc0, !PT ;  /* 0x0000007f04194812 */ /* 0x000fe400078ec0ff */
[----:B------:R-:W-:Y:S02]  /*0fd0*/  SHF.R.U32.HI R4, RZ, 0x1, R24 ;  /* 0x00000001ff047819 */ /* 0x000fe40000011618 */
[----:B------:R-:W-:Y:S02]  /*0fe0*/  LEA.HI R24, R5, 0xffffffff, RZ, 0x8 ;  /* 0xffffffff05187811 */ /* 0x000fe400078f40ff */
[----:B------:R-:W-:Y:S02]  /*0ff0*/  @!P2 LOP3.LUT R4, R26, 0x7f, RZ, 0xc0, !PT ;  /* 0x0000007f1a04a812 */ /* 0x000fe400078ec0ff */
[----:B------:R-:W-:-:S02]  /*1000*/  SHF.R.U32.HI R24, RZ, 0x1, R24 ;  /* 0x00000001ff187819 */ /* 0x000fc40000011618 */
[----:B------:R-:W-:Y:S02]  /*1010*/  LOP3.LUT R26, R9, 0xff, RZ, 0xc0, !PT ;  /* 0x000000ff091a7812 */ /* 0x000fe400078ec0ff */
[----:B------:R-:W-:Y:S01]  /*1020*/  @!P3 SHF.R.U32.HI R24, RZ, 0x19, R5 ;  /* 0x00000019ff18b819 */ /* 0x000fe20000011605 */
[----:B------:R-:W-:Y:S01]  /*1030*/  @P1 IMAD.MOV R15, RZ, RZ, -R15 ;  /* 0x000000ffff0f1224 */ /* 0x000fe200078e0a0f */
[----:B------:R-:W-:Y:S01]  /*1040*/  SHF.R.U32.HI R5, RZ, 0x8, R6 ;  /* 0x00000008ff057819 */ /* 0x000fe20000011606 */
[----:B------:R-:W-:Y:S01]  /*1050*/  IMAD R25, R26, 0x7e, R25 ;  /* 0x0000007e1a197824 */ /* 0x000fe200078e0219 */
[----:B------:R-:W-:Y:S02]  /*1060*/  LOP3.LUT P1, RZ, R6, 0x100, RZ, 0xc0, !PT ;  /* 0x0000010006ff7812 */ /* 0x000fe4000782c0ff */
[----:B------:R-:W-:Y:S02]  /*1070*/  LOP3.LUT R26, R5, 0xff, RZ, 0xc0, !PT ;  /* 0x000000ff051a7812 */ /* 0x000fe400078ec0ff */
[----:B------:R-:W-:-:S02]  /*1080*/  SHF.R.U32.HI R5, RZ, 0x18, R9 ;  /* 0x00000018ff057819 */ /* 0x000fc40000011609 */
[----:B------:R-:W-:Y:S01]  /*1090*/  SHF.R.U32.HI R9, RZ, 0x10, R9 ;  /* 0x00000010ff097819 */ /* 0x000fe20000011609 */
[----:B------:R-:W-:Y:S02]  /*10a0*/  VIADD R26, R26, 0xffffffff ;  /* 0xffffffff1a1a7836 */ /* 0x000fe40000000000 */
[----:B------:R-:W-:Y:S01]  /*10b0*/  IMAD R24, R5, 0x7e, R24 ;  /* 0x0000007e05187824 */ /* 0x000fe200078e0218 */
[----:B------:R-:W-:Y:S02]  /*10c0*/  SHF.R.U32.HI R5, RZ, 0x9, R6 ;  /* 0x00000009ff057819 */ /* 0x000fe40000011606 */
[----:B------:R-:W-:Y:S02]  /*10d0*/  LOP3.LUT R9, R9, 0xff, RZ, 0xc0, !PT ;  /* 0x000000ff09097812 */ /* 0x000fe400078ec0ff */
[----:B------:R-:W-:Y:S02]  /*10e0*/  SHF.R.U32.HI R26, RZ, 0x1, R26 ;  /* 0x00000001ff1a7819 */ /* 0x000fe4000001161a */
[----:B------:R-:W-:-:S02]  /*10f0*/  @!P1 LOP3.LUT R26, R5, 0x7f, RZ, 0xc0, !PT ;  /* 0x0000007f051a9812 */ /* 0x000fc400078ec0ff */
[----:B------:R-:W-:Y:S01]  /*1100*/  SHF.R.U32.HI R5, RZ, 0x8, R10 ;  /* 0x00000008ff057819 */ /* 0x000fe2000001160a */
[----:B------:R-:W-:Y:S01]  /*1110*/  IMAD R9, R9, 0x7e, R4 ;  /* 0x0000007e09097824 */ /* 0x000fe200078e0204 */
[----:B------:R-:W-:Y:S02]  /*1120*/  LOP3.LUT R4, R6, 0x1, RZ, 0xc0, !PT ;  /* 0x0000000106047812 */ /* 0x000fe400078ec0ff */
[----:B------:R-:W-:Y:S01]  /*1130*/  LOP3.LUT R5, R5, 0xff, RZ, 0xc0, !PT ;  /* 0x000000ff05057812 */ /* 0x000fe200078ec0ff */
[----:B------:R-:W-:Y:S01]  /*1140*/  @P6 IMAD.MOV R14, RZ, RZ, -R14 ;  /* 0x000000ffff0e6224 */ /* 0x000fe200078e0a0e */
[----:B------:R-:W-:Y:S01]  /*1150*/  ISETP.NE.U32.AND P6, PT, R4, 0x1, PT ;  /* 0x000000010400780c */ /* 0x000fe20003fc5070 */
[----:B------:R-:W-:Y:S01]  /*1160*/  IMAD.IADD R4, R0, 0x1, R21 ;  /* 0x0000000100047824 */ /* 0x000fe200078e0215 */
[----:B------:R-:W-:Y:S01]  /*1170*/  LOP3.LUT R27, R6, 0xff, RZ, 0xc0, !PT ;  /* 0x000000ff061b7812 */ /* 0x000fe200078ec0ff */
[----:B------:R-:W-:Y:S02]  /*1180*/  IMAD R26, R5, 0x7e, R26 ;  /* 0x0000007e051a7824 */ /* 0x000fe400078e021a */
[----:B------:R-:W-:-:S02]  /*1190*/  IMAD.IADD R5, R0, 0x1, R20 ;  /* 0x0000000100057824 */ /* 0x000fc400078e0214 */
[----:B------:R-:W-:-:S03]  /*11a0*/  VIADD R27, R27, 0xffffffff ;  /* 0xffffffff1b1b7836 */ /* 0x000fc60000000000 */
[----:B------:R-:W-:Y:S02]  /*11b0*/  PRMT R4, R4, 0x5410, R5 ;  /* 0x0000541004047816 */ /* 0x000fe40000000005 */
[--C-:B------:R-:W-:Y:S02]  /*11c0*/  SHF.R.U32.HI R5, RZ, 0x1, R6.reuse ;  /* 0x00000001ff057819 */ /* 0x100fe40000011606 */
[----:B------:R-:W-:Y:S02]  /*11d0*/  SHF.R.U32.HI R21, RZ, 0x1, R27 ;  /* 0x00000001ff157819 */ /* 0x000fe4000001161b */
[----:B------:R-:W-:Y:S02]  /*11e0*/  @P6 LOP3.LUT R21, R5, 0x7f, RZ, 0xc0, !PT ;  /* 0x0000007f05156812 */ /* 0x000fe400078ec0ff */
[----:B------:R-:W-:Y:S01]  /*11f0*/  SHF.R.U32.HI R5, RZ, 0x10, R6 ;  /* 0x00000010ff057819 */ /* 0x000fe20000011606 */
[----:B------:R-:W-:Y:S01]  /*1200*/  @P0 IMAD.MOV R12, RZ, RZ, -R12 ;  /* 0x000000ffff0c0224 */ /* 0x000fe200078e0a0c */
[----:B------:R-:W-:-:S02]  /*1210*/  LOP3.LUT P0, RZ, R6, 0x10000, RZ, 0xc0, !PT ;  /* 0x0001000006ff7812 */ /* 0x000fc4000780c0ff */
[----:B------:R-:W-:Y:S02]  /*1220*/  LOP3.LUT R5, R5, 0xff, RZ, 0xc0, !PT ;  /* 0x000000ff05057812 */ /* 0x000fe400078ec0ff */
[----:B------:R-:W-:-:S03]  /*1230*/  LOP3.LUT R20, R10, 0xff, RZ, 0xc0, !PT ;  /* 0x000000ff0a147812 */ /* 0x000fc600078ec0ff */
[----:B------:R-:W-:Y:S02]  /*1240*/  VIADD R5, R5, 0xffffffff ;  /* 0xffffffff05057836 */ /* 0x000fe40000000000 */
[----:B------:R-:W-:-:S03]  /*1250*/  IMAD R21, R20, 0x7e, R21 ;  /* 0x0000007e14157824 */ /* 0x000fc600078e0215 */
[----:B------:R-:W-:Y:S02]  /*1260*/  SHF.R.U32.HI R20, RZ, 0x1, R5 ;  /* 0x00000001ff147819 */ /* 0x000fe40000011605 */
[----:B------:R-:W-:Y:S01]  /*1270*/  SHF.R.U32.HI R5, RZ, 0x11, R6 ;  /* 0x00000011ff057819 */ /* 0x000fe20000011606 */
[----:B------:R-:W-:-:S03]  /*1280*/  @!P4 IMAD.MOV R25, RZ, RZ, -R25 ;  /* 0x000000ffff19c224 */ /* 0x000fc600078e0a19 */
[----:B------:R-:W-:Y:S02]  /*1290*/  @!P0 LOP3.LUT R20, R5, 0x7f, RZ, 0xc0, !PT ;  /* 0x0000007f05148812 */ /* 0x000fe400078ec0ff */
[----:B------:R-:W-:Y:S02]  /*12a0*/  SHF.R.U32.HI R5, RZ, 0x10, R10 ;  /* 0x00000010ff057819 */ /* 0x000fe4000001160a */
[----:B------:R-:W-:Y:S02]  /*12b0*/  LOP3.LUT P4, RZ, R6, 0x1000000, RZ, 0xc0, !PT ;  /* 0x0100000006ff7812 */ /* 0x000fe4000788c0ff */
[----:B------:R-:W-:-:S05]  /*12c0*/  LOP3.LUT R5, R5, 0xff, RZ, 0xc0, !PT ;  /* 0x000000ff05057812 */ /* 0x000fca00078ec0ff */
[----:B------:R-:W-:Y:S01]  /*12d0*/  IMAD R20, R5, 0x7e, R20 ;  /* 0x0000007e05147824 */ /* 0x000fe200078e0214 */
[----:B------:R-:W-:Y:S02]  /*12e0*/  LEA.HI R5, R6, 0xffffffff, RZ, 0x8 ;  /* 0xffffffff06057811 */ /* 0x000fe400078f40ff */
[----:B------:R-:W-:Y:S02]  /*12f0*/  SHF.R.U32.HI R10, RZ, 0x18, R10 ;  /* 0x00000018ff0a7819 */ /* 0x000fe4000001160a */
[----:B------:R-:W-:Y:S02]  /*1300*/  SHF.R.U32.HI R5, RZ, 0x1, R5 ;  /* 0x00000001ff057819 */ /* 0x000fe40000011605 */
[----:B------:R-:W-:Y:S01]  /*1310*/  @!P4 SHF.R.U32.HI R5, RZ, 0x19, R6 ;  /* 0x00000019ff05c819 */ /* 0x000fe20000011606 */
[----:B------:R-:W-:-:S04]  /*1320*/  @P3 IMAD.MOV R24, RZ, RZ, -R24 ;  /* 0x000000ffff183224 */ /* 0x000fc800078e0a18 */
[----:B------:R-:W-:Y:S01]  /*1330*/  IMAD R10, R10, 0x7e, R5 ;  /* 0x0000007e0a0a7824 */ /* 0x000fe200078e0205 */
[C---:B------:R-:W-:Y:S01]  /*1340*/  LOP3.LUT R5, R7.reuse, 0x1, RZ, 0xc0, !PT ;  /* 0x0000000107057812 */ /* 0x040fe200078ec0ff */
[C---:B------:R-:W-:Y:S01]  /*1350*/  IMAD.IADD R6, R0.reuse, 0x1, R17 ;  /* 0x0000000100067824 */ /* 0x040fe200078e0211 */
[----:B------:R-:W-:Y:S02]  /*1360*/  LOP3.LUT R27, R7, 0xff, RZ, 0xc0, !PT ;  /* 0x000000ff071b7812 */ /* 0x000fe400078ec0ff */
[----:B------:R-:W-:Y:S01]  /*1370*/  ISETP.NE.U32.AND P3, PT, R5, 0x1, PT ;  /* 0x000000010500780c */ /* 0x000fe20003f65070 */
[----:B------:R-:W-:Y:S02]  /*1380*/  IMAD.IADD R5, R0, 0x1, R22 ;  /* 0x0000000100057824 */ /* 0x000fe400078e0216 */
[----:B------:R-:W-:-:S03]  /*1390*/  VIADD R27, R27, 0xffffffff ;  /* 0xffffffff1b1b7836 */ /* 0x000fc60000000000 */
[----:B------:R-:W-:Y:S02]  /*13a0*/  PRMT R5, R5, 0x5410, R6 ;  /* 0x0000541005057816 */ /* 0x000fe40000000006 */
[----:B------:R-:W-:Y:S02]  /*13b0*/  SHF.R.U32.HI R6, RZ, 0x1, R7 ;  /* 0x00000001ff067819 */ /* 0x000fe40000011607 */
[----:B------:R-:W-:-:S03]  /*13c0*/  SHF.R.U32.HI R22, RZ, 0x1, R27 ;  /* 0x00000001ff167819 */ /* 0x000fc6000001161b */
[----:B------:R-:W-:Y:S02]  /*13d0*/  @P3 LOP3.LUT R22, R6, 0x7f, RZ, 0xc0, !PT ;  /* 0x0000007f06163812 */ /* 0x000fe400078ec0ff */
[----:B------:R-:W-:Y:S01]  /*13e0*/  SHF.R.U32.HI R6, RZ, 0x8, R7 ;  /* 0x00000008ff067819 */ /* 0x000fe20000011607 */
[----:B------:R-:W-:Y:S01]  /*13f0*/  @!P6 IMAD.MOV R21, RZ, RZ, -R21 ;  /* 0x000000ffff15e224 */ /* 0x000fe200078e0a15 */
[----:B------:R-:W-:Y:S02]  /*1400*/  LOP3.LUT P6, RZ, R7, 0x100, RZ, 0xc0, !PT ;  /* 0x0000010007ff7812 */ /* 0x000fe400078cc0ff */
[----:B------:R-:W-:Y:S02]  /*1410*/  LOP3.LUT R6, R6, 0xff, RZ, 0xc0, !PT ;  /* 0x000000ff06067812 */ /* 0x000fe400078ec0ff */
[----:B------:R-:W-:-:S03]  /*1420*/  LOP3.LUT R17, R11, 0xff, RZ, 0xc0, !PT ;  /* 0x000000ff0b117812 */ /* 0x000fc600078ec0ff */
[----:B------:R-:W-:Y:S02]  /*1430*/  VIADD R6, R6, 0xffffffff ;  /* 0xffffffff06067836 */ /* 0x000fe40000000000 */
[----:B------:R-:W-:-:S03]  /*1440*/  IMAD R22, R17, 0x7e, R22 ;  /* 0x0000007e11167824 */ /* 0x000fc600078e0216 */
[----:B------:R-:W-:Y:S02]  /*1450*/  SHF.R.U32.HI R17, RZ, 0x1, R6 ;  /* 0x00000001ff117819 */ /* 0x000fe40000011606 */
[----:B------:R-:W-:-:S04]  /*1460*/  SHF.R.U32.HI R6, RZ, 0x9, R7 ;  /* 0x00000009ff067819 */ /* 0x000fc80000011607 */
[----:B------:R-:W-:Y:S02]  /*1470*/  @!P6 LOP3.LUT R17, R6, 0x7f, RZ, 0xc0, !PT ;  /* 0x0000007f0611e812 */ /* 0x000fe400078ec0ff */
[----:B------:R-:W-:-:S04]  /*1480*/  SHF.R.U32.HI R6, RZ, 0x8, R11 ;  /* 0x00000008ff067819 */ /* 0x000fc8000001160b */
[----:B------:R-:W-:Y:S01]  /*1490*/  LOP3.LUT R6, R6, 0xff, RZ, 0xc0, !PT ;  /* 0x000000ff06067812 */ /* 0x000fe200078ec0ff */
[----:B------:R-:W-:-:S04]  /*14a0*/  @P4 IMAD.MOV R10, RZ, RZ, -R10 ;  /* 0x000000ffff0a4224 */ /* 0x000fc800078e0a0a */
[----:B------:R-:W-:Y:S02]  /*14b0*/  IMAD R17, R6, 0x7e, R17 ;  /* 0x0000007e06117824 */ /* 0x000fe400078e0211 */
[C---:B------:R-:W-:Y:S01]  /*14c0*/  IMAD.IADD R6, R0.reuse, 0x1, R16 ;  /* 0x0000000100067824 */ /* 0x040fe200078e0210 */
[----:B------:R-:W-:Y:S02]  /*14d0*/  SHF.R.U32.HI R16, RZ, 0x10, R7 ;  /* 0x00000010ff107819 */ /* 0x000fe40000011607 */
[C---:B------:R-:W-:Y:S01]  /*14e0*/  LOP3.LUT P4, RZ, R7.reuse, 0x10000, RZ, 0xc0, !PT ;  /* 0x0001000007ff7812 */ /* 0x040fe2000788c0ff */
[----:B------:R-:W-:Y:S01]  /*14f0*/  IMAD.IADD R23, R0, 0x1, R23 ;  /* 0x0000000100177824 */ /* 0x000fe200078e0217 */
[----:B------:R-:W-:Y:S01]  /*1500*/  LOP3.LUT R16, R16, 0xff, RZ, 0xc0, !PT ;  /* 0x000000ff10107812 */ /* 0x000fe200078ec0ff */
[----:B------:R-:W-:Y:S01]  /*1510*/  @!P3 IMAD.MOV R22, RZ, RZ, -R22 ;  /* 0x000000ffff16b224 */ /* 0x000fe200078e0a16 */
[----:B------:R-:W-:Y:S02]  /*1520*/  LOP3.LUT P3, RZ, R7, 0x1000000, RZ, 0xc0, !PT ;  /* 0x0100000007ff7812 */ /* 0x000fe4000786c0ff */
[----:B------:R-:W-:Y:S01]  /*1530*/  PRMT R6, R6, 0x5410, R23 ;  /* 0x0000541006067816 */ /* 0x000fe20000000017 */
[----:B------:R-:W-:Y:S01]  /*1540*/  VIADD R16, R16, 0xffffffff ;  /* 0xffffffff10107836 */ /* 0x000fe20000000000 */
[----:B------:R-:W-:-:S04]  /*1550*/  SHF.R.U32.HI R23, RZ, 0x11, R7 ;  /* 0x00000011ff177819 */ /* 0x000fc80000011607 */
[----:B------:R-:W-:Y:S02]  /*1560*/  SHF.R.U32.HI R16, RZ, 0x1, R16 ;  /* 0x00000001ff107819 */ /* 0x000fe40000011610 */
[----:B------:R-:W-:Y:S02]  /*1570*/  @!P4 LOP3.LUT R16, R23, 0x7f, RZ, 0xc0, !PT ;  /* 0x0000007f1710c812 */ /* 0x000fe400078ec0ff */
[----:B------:R-:W-:-:S04]  /*1580*/  LEA.HI R23, R7, 0xffffffff, RZ, 0x8 ;  /* 0xffffffff07177811 */ /* 0x000fc800078f40ff */
[----:B------:R-:W-:Y:S02]  /*1590*/  SHF.R.U32.HI R28, RZ, 0x1, R23 ;  /* 0x00000001ff1c7819 */ /* 0x000fe40000011617 */
[----:B------:R-:W-:Y:S02]  /*15a0*/  @!P3 SHF.R.U32.HI R28, RZ, 0x19, R7 ;  /* 0x00000019ff1cb819 */ /* 0x000fe40000011607 */
[--C-:B------:R-:W-:Y:S02]  /*15b0*/  SHF.R.U32.HI R7, RZ, 0x10, R11.reuse ;  /* 0x00000010ff077819 */ /* 0x100fe4000001160b */
[----:B------:R-:W-:Y:S02]  /*15c0*/  SHF.R.U32.HI R23, RZ, 0x18, R11 ;  /* 0x00000018ff177819 */ /* 0x000fe4000001160b */
[----:B------:R-:W-:-:S03]  /*15d0*/  LOP3.LUT R7, R7, 0xff, RZ, 0xc0, !PT ;  /* 0x000000ff07077812 */ /* 0x000fc600078ec0ff */
[----:B------:R-:W-:Y:S02]  /*15e0*/  IMAD R11, R23, 0x7e, R28 ;  /* 0x0000007e170b7824 */ /* 0x000fe400078e021c */
[----:B------:R-:W-:Y:S02]  /*15f0*/  IMAD R7, R7, 0x7e, R16 ;  /* 0x0000007e07077824 */ /* 0x000fe400078e0210 */
[----:B------:R-:W-:Y:S02]  /*1600*/  @P3 IMAD.MOV R11, RZ, RZ, -R11 ;  /* 0x000000ffff0b3224 */ /* 0x000fe400078e0a0b */
[----:B------:R-:W-:Y:S02]  /*1610*/  @P5 IMAD.MOV R8, RZ, RZ, -R8 ;  /* 0x000000ffff085224 */ /* 0x000fe400078e0a08 */
[----:B------:R-:W-:Y:S02]  /*1620*/  @P2 IMAD.MOV R9, RZ, RZ, -R9 ;  /* 0x000000ffff092224 */ /* 0x000fe400078e0a09 */
[----:B------:R-:W-:-:S02]  /*1630*/  @P1 IMAD.MOV R26, RZ, RZ, -R26 ;  /* 0x000000ffff1a1224 */ /* 0x000fc400078e0a1a */
[----:B------:R-:W-:Y:S02]  /*1640*/  @P0 IMAD.MOV R20, RZ, RZ, -R20 ;  /* 0x000000ffff140224 */ /* 0x000fe400078e0a14 */
[----:B------:R-:W-:Y:S02]  /*1650*/  @P6 IMAD.MOV R17, RZ, RZ, -R17 ;  /* 0x000000ffff116224 */ /* 0x000fe400078e0a11 */
[C---:B------:R-:W-:Y:S02]  /*1660*/  IMAD.IADD R2, R0.reuse, 0x1, R2 ;  /* 0x0000000100027824 */ /* 0x040fe400078e0202 */
[----:B------:R-:W-:Y:S02]  /*1670*/  @P4 IMAD.MOV R7, RZ, RZ, -R7 ;  /* 0x000000ffff074224 */ /* 0x000fe400078e0a07 */
[C---:B------:R-:W-:Y:S02]  /*1680*/  IMAD.IADD R3, R0.reuse, 0x1, R3 ;  /* 0x0000000100037824 */ /* 0x040fe400078e0203 */
[----:B------:R-:W-:-:S02]  /*1690*/  IMAD.IADD R12, R0, 0x1, R12 ;  /* 0x00000001000c7824 */ /* 0x000fc400078e020c */
[C---:B------:R-:W-:Y:S02]  /*16a0*/  IMAD.IADD R24, R0.reuse, 0x1, R24 ;  /* 0x0000000100187824 */ /* 0x040fe400078e0218 */
[C---:B------:R-:W-:Y:S02]  /*16b0*/  IMAD.IADD R10, R0.reuse, 0x1, R10 ;  /* 0x00000001000a7824 */ /* 0x040fe400078e020a */
[C---:B------:R-:W-:Y:S02]  /*16c0*/  IMAD.IADD R11, R0.reuse, 0x1, R11 ;  /* 0x00000001000b7824 */ /* 0x040fe400078e020b */
[C---:B------:R-:W-:Y:S02]  /*16d0*/  IMAD.IADD R13, R0.reuse, 0x1, R13 ;  /* 0x00000001000d7824 */ /* 0x040fe400078e020d */
        /* <DEDUP_REMOVED lines=10> */
[----:B------:R-:W-:Y:S01]  /*1780*/  IMAD.IADD R0, R0, 0x1, R7 ;  /* 0x0000000100007824 */ /* 0x000fe200078e0207 */
[----:B------:R-:W-:-:S05]  /*1790*/  PRMT R7, R3, 0x5410, R2 ;  /* 0x0000541003077816 */ /* 0x000fca0000000002 */
[----:B------:R0:W-:Y:S01]  /*17a0*/  STG.E.128 desc[UR4][R18.64+0x10], R4 ;  /* 0x0000100412007986 */ /* 0x0001e2000c101d04 */
[----:B------:R-:W-:Y:S02]  /*17b0*/  PRMT R11, R0, 0x5410, R11 ;  /* 0x00005410000b7816 */ /* 0x000fe4000000000b */
[----:B0-----:R-:W-:Y:S02]  /*17c0*/  PRMT R7, R9, 0x5410, R24 ;  /* 0x0000541009077816 */ /* 0x001fe40000000018 */
[----:B------:R-:W-:Y:S02]  /*17d0*/  PRMT R6, R25, 0x5410, R8 ;  /* 0x0000541019067816 */ /* 0x000fe40000000008 */
[----:B------:R-:W-:Y:S02]  /*17e0*/  PRMT R9, R20, 0x5410, R10 ;  /* 0x0000541014097816 */ /* 0x000fe4000000000a */
[----:B------:R-:W-:Y:S02]  /*17f0*/  PRMT R4, R13, 0x5410, R15 ;  /* 0x000054100d047816 */ /* 0x000fe4000000000f */
[----:B------:R-:W-:-:S02]  /*1800*/  PRMT R5, R14, 0x5410, R12 ;  /* 0x000054100e057816 */ /* 0x000fc4000000000c */
[----:B------:R-:W-:Y:S02]  /*1810*/  PRMT R8, R21, 0x5410, R26 ;  /* 0x0000541015087816 */ /* 0x000fe4000000001a */
[----:B------:R-:W-:Y:S01]  /*1820*/  PRMT R10, R22, 0x5410, R17 ;  /* 0x00005410160a7816 */ /* 0x000fe20000000011 */
[----:B------:R-:W-:Y:S04]  /*1830*/  STG.E.128 desc[UR4][R18.64+0x20], R4 ;  /* 0x0000200412007986 */ /* 0x000fe8000c101d04 */
[----:B------:R-:W-:Y:S01]  /*1840*/  STG.E.128 desc[UR4][R18.64+0x30], R8 ;  /* 0x0000300812007986 */ /* 0x000fe2000c101d04 */
[----:B------:R-:W-:Y:S05]  /*1850*/  EXIT ;  /* 0x000000000000794d */ /* 0x000fea0003800000 */
.L_x_67:
        /* <DEDUP_REMOVED lines=10> */
.L_x_102:


//--------------------- .text._Z14restore_signalPiPtPhS1_i --------------------------
	.section	.text._Z14restore_signalPiPtPhS1_i,"ax",@progbits
	.align	128
        .global         _Z14restore_signalPiPtPhS1_i
        .type           _Z14restore_signalPiPtPhS1_i,@function
        .size           _Z14restore_signalPiPtPhS1_i,(.L_x_103 - _Z14restore_signalPiPtPhS1_i)
        .other          _Z14restore_signalPiPtPhS1_i,@"STO_CUDA_ENTRY STV_DEFAULT"
_Z14restore_signalPiPtPhS1_i:
.text._Z14restore_signalPiPtPhS1_i:
[----:B------:R-:W0:Y:S01]  /*0000*/  LDC R1, c[0x0][0x37c] ;  /* 0x0000df00ff017b82 */ /* 0x000e220000000800 */
[----:B------:R-:W1:Y:S07]  /*0010*/  S2R R0, SR_TID.X ;  /* 0x0000000000007919 */ /* 0x000e6e0000002100 */
[----:B------:R-:W1:Y:S01]  /*0020*/  S2UR UR4, SR_CTAID.X ;  /* 0x00000000000479c3 */ /* 0x000e620000002500 */
[----:B------:R-:W2:Y:S01]  /*0030*/  LDCU UR5, c[0x0][0x3a0] ;  /* 0x00007400ff0577ac */ /* 0x000ea20008000800 */
[----:B0-----:R-:W-:-:S06]  /*0040*/  VIADD R1, R1, 0xfffffff0 ;  /* 0xfffffff001017836 */ /* 0x001fcc0000000000 */
[----:B------:R-:W1:Y:S02]  /*0050*/  LDC R3, c[0x0][0x360] ;  /* 0x0000d800ff037b82 */ /* 0x000e640000000800 */
[----:B-1----:R-:W-:-:S04]  /*0060*/  IMAD R0, R3, UR4, R0 ;  /* 0x0000000403007c24 */ /* 0x002fc8000f8e0200 */
[----:B------:R-:W-:-:S05]  /*0070*/  IMAD.SHL.U32 R12, R0, 0x10, RZ ;  /* 0x00000010000c7824 */ /* 0x000fca00078e00ff */
[----:B--2---:R-:W-:-:S13]  /*0080*/  ISETP.GT.AND P0, PT, R12, UR5, PT ;  /* 0x000000050c007c0c */ /* 0x004fda000bf04270 */
[----:B------:R-:W-:Y:S05]  /*0090*/  @P0 EXIT ;  /* 0x000000000000094d */ /* 0x000fea0003800000 */
[----:B------:R-:W0:Y:S01]  /*00a0*/  LDC.64 R8, c[0x0][0x388] ;  /* 0x0000e200ff087b82 */ /* 0x000e220000000a00 */
[----:B------:R-:W1:Y:S01]  /*00b0*/  LDCU.64 UR4, c[0x0][0x358] ;  /* 0x00006b00ff0477ac */ /* 0x000e620008000a00 */
[----:B------:R-:W-:-:S06]  /*00c0*/  SHF.R.S32.HI R3, RZ, 0x5, R0 ;  /* 0x00000005ff037819 */ /* 0x000fcc0000011400 */
[----:B------:R-:W2:Y:S01]  /*00d0*/  LDC.64 R10, c[0x0][0x380] ;  /* 0x0000e000ff0a7b82 */ /* 0x000ea20000000a00 */
[----:B------:R3:W-:Y:S01]  /*00e0*/  STL.128 [R1], RZ ;  /* 0x000000ff01007387 */ /* 0x0007e20000100c00 */
[----:B------:R-:W4:Y:S01]  /*00f0*/  LDCU.64 UR6, c[0x0][0x390] ;  /* 0x00007200ff0677ac */ /* 0x000f220008000a00 */
[----:B0-----:R-:W-:-:S06]  /*0100*/  IMAD.WIDE R8, R3, 0x2, R8 ;  /* 0x0000000203087825 */ /* 0x001fcc00078e0208 */
[----:B-1----:R-:W5:Y:S01]  /*0110*/  LDG.E.U16 R8, desc[UR4][R8.64] ;  /* 0x0000000408087981 */ /* 0x002f62000c1e1500 */
[----:B--2---:R-:W-:-:S05]  /*0120*/  IMAD.WIDE R10, R3, 0x4, R10 ;  /* 0x00000004030a7825 */ /* 0x004fca00078e020a */
[----:B------:R-:W2:Y:S01]  /*0130*/  LDG.E R3, desc[UR4][R10.64] ;  /* 0x000000040a037981 */ /* 0x000ea2000c1e1900 */
[----:B------:R-:W-:Y:S01]  /*0140*/  LOP3.LUT R0, R0, 0x1f, RZ, 0xc0, !PT ;  /* 0x0000001f00007812 */ /* 0x000fe200078ec0ff */
[----:B------:R-:W-:Y:S01]  /*0150*/  BSSY.RECONVERGENT B1, `(.L_x_68) ;  /* 0x000006e000017945 */ /* 0x000fe20003800200 */
[----:B------:R-:W-:Y:S02]  /*0160*/  CS2R R4, SRZ ;  /* 0x0000000000047805 */ /* 0x000fe4000001ff00 */
[----:B------:R-:W-:Y:S02]  /*0170*/  CS2R R6, SRZ ;  /* 0x0000000000067805 */ /* 0x000fe4000001ff00 */
[----:B-----5:R-:W-:Y:S01]  /*0180*/  ISETP.NE.AND P0, PT, R8, RZ, PT ;  /* 0x000000ff0800720c */ /* 0x020fe20003f05270 */
[----:B--2---:R-:W-:-:S04]  /*0190*/  IMAD.SHL.U32 R3, R3, 0x20, RZ ;  /* 0x0000002003037824 */ /* 0x004fc800078e00ff */
[----:B------:R-:W-:-:S08]  /*01a0*/  IMAD R0, R0, R8, R3 ;  /* 0x0000000800007224 */ /* 0x000fd000078e0203 */
[----:B---34-:R-:W-:Y:S05]  /*01b0*/  @!P0 BRA `(.L_x_69) ;  /* 0x00000004009c8947 */ /* 0x018fea0003800000 */
[----:B------:R-:W-:Y:S01]  /*01c0*/  BSSY.RECONVERGENT B0, `(.L_x_70) ;  /* 0x0000065000007945 */ /* 0x000fe20003800200 */
[----:B------:R-:W-:Y:S02]  /*01d0*/  IMAD.MOV.U32 R2, RZ, RZ, -0x1 ;  /* 0xffffffffff027424 */ /* 0x000fe400078e00ff */
[----:B------:R-:W-:-:S07]  /*01e0*/  IMAD.MOV.U32 R3, RZ, RZ, RZ ;  /* 0x000000ffff037224 */ /* 0x000fce00078e00ff */
.L_x_87:
[----:B------:R-:W-:-:S04]  /*01f0*/  IADD3 R4, PT, PT, R0, R3, RZ ;  /* 0x0000000300047210 */ /* 0x000fc80007ffe0ff */
[----:B01234-:R-:W-:-:S04]  /*0200*/  IADD3 R6, P0, PT, R4, UR6, RZ ;  /* 0x0000000604067c10 */ /* 0x01ffc8000ff1e0ff */
[----:B------:R-:W-:-:S06]  /*0210*/  LEA.HI.X.SX32 R7, R4, UR7, 0x1, P0 ;  /* 0x0000000704077c11 */ /* 0x000fcc00080f0eff */
[----:B------:R-:W2:Y:S01]  /*0220*/  LDG.E.U8 R7, desc[UR4][R6.64] ;  /* 0x0000000406077981 */ /* 0x000ea2000c1e1100 */
[----:B------:R-:W-:Y:S01]  /*0230*/  BSSY.RECONVERGENT B2, `(.L_x_71) ;  /* 0x0000009000027945 */ /* 0x000fe20003800200 */
[----:B--2---:R-:W-:-:S13]  /*0240*/  LOP3.LUT P0, RZ, R7, 0x80, RZ, 0xc0, !PT ;  /* 0x0000008007ff7812 */ /* 0x004fda000780c0ff */
[----:B------:R-:W-:Y:S01]  /*0250*/  @P0 VIADD R4, R2, 0x1 ;  /* 0x0000000102040836 */ /* 0x000fe20000000000 */
[----:B------:R-:W-:Y:S06]  /*0260*/  @P0 BRA `(.L_x_72) ;  /* 0x0000000000140947 */ /* 0x000fec0003800000 */
[----:B------:R-:W-:-:S05]  /*0270*/  IMAD.IADD R6, R1, 0x1, R2 ;  /* 0x0000000101067824 */ /* 0x000fca00078e0202 */
[----:B------:R-:W2:Y:S02]  /*0280*/  LDL.U8 R4, [R6] ;  /* 0x0000000006047983 */ /* 0x000ea40000100000 */
[----:B--2---:R-:W-:Y:S02]  /*0290*/  VIADD R5, R4, 0x1 ;  /* 0x0000000104057836 */ /* 0x004fe40000000000 */
[----:B------:R-:W-:-:S03]  /*02a0*/  IMAD.MOV.U32 R4, RZ, RZ, R2 ;  /* 0x000000ffff047224 */ /* 0x000fc600078e0002 */
[----:B------:R0:W-:Y:S04]  /*02b0*/  STL.U8 [R6], R5 ;  /* 0x0000000506007387 */ /* 0x0001e80000100000 */
.L_x_72:
[----:B------:R-:W-:Y:S05]  /*02c0*/  BSYNC.RECONVERGENT B2 ;  /* 0x0000000000027941 */ /* 0x000fea0003800200 */
.L_x_71:
[----:B------:R-:W-:Y:S01]  /*02d0*/  ISETP.GT.AND P0, PT, R4, 0xf, PT ;  /* 0x0000000f0400780c */ /* 0x000fe20003f04270 */
[----:B------:R-:W-:Y:S01]  /*02e0*/  BSSY.RECONVERGENT B2, `(.L_x_73) ;  /* 0x000004e000027945 */ /* 0x000fe20003800200 */
[----:B------:R-:W-:-:S11]  /*02f0*/  HFMA2 R2, -RZ, RZ, 0, 9.5367431640625e-07 ;  /* 0x00000010ff027431 */ /* 0x000fd600000001ff */
[----:B------:R-:W-:Y:S05]  /*0300*/  @P0 BRA `(.L_x_74) ;  /* 0x00000004002c0947 */ /* 0x000fea0003800000 */
[----:B------:R-:W-:Y:S01]  /*0310*/  LOP3.LUT P0, RZ, R7, 0x40, RZ, 0xc0, !PT ;  /* 0x0000004007ff7812 */ /* 0x000fe2000780c0ff */
[----:B------:R-:W-:-:S12]  /*0320*/  BSSY.RECONVERGENT B3, `(.L_x_75) ;  /* 0x0000008000037945 */ /* 0x000fd80003800200 */
[----:B------:R-:W-:-:S05]  /*0330*/  @P0 VIADD R4, R4, 0x1 ;  /* 0x0000000104040836 */ /* 0x000fca0000000000 */
[----:B------:R-:W-:Y:S01]  /*0340*/  ISETP.GT.AND P1, PT, R4, 0xf, PT ;  /* 0x0000000f0400780c */ /* 0x000fe20003f24270 */
[----:B------:R-:W-:-:S12]  /*0350*/  @P0 BRA `(.L_x_76) ;  /* 0x0000000000100947 */ /* 0x000fd80003800000 */
[----:B0-----:R-:W-:-:S05]  /*0360*/  IMAD.IADD R6, R1, 0x1, R4 ;  /* 0x0000000101067824 */ /* 0x001fca00078e0204 */
[----:B------:R-:W2:Y:S02]  /*0370*/  LDL.U8 R5, [R6] ;  /* 0x0000000006057983 */ /* 0x000ea40000100000 */
[----:B--2---:R-:W-:-:S05]  /*0380*/  VIADD R5, R5, 0x1 ;  /* 0x0000000105057836 */ /* 0x004fca0000000000 */
[----:B------:R1:W-:Y:S02]  /*0390*/  STL.U8 [R6], R5 ;  /* 0x0000000506007387 */ /* 0x0003e40000100000 */
.L_x_76:
[----:B------:R-:W-:Y:S05]  /*03a0*/  BSYNC.RECONVERGENT B3 ;  /* 0x0000000000037941 */ /* 0x000fea0003800200 */
.L_x_75:
[----:B------:R-:W-:Y:S05]  /*03b0*/  @P1 BRA `(.L_x_74) ;  /* 0x0000000400001947 */ /* 0x000fea0003800000 */
[----:B------:R-:W-:Y:S01]  /*03c0*/  LOP3.LUT P0, RZ, R7, 0x20, RZ, 0xc0, !PT ;  /* 0x0000002007ff7812 */ /* 0x000fe2000780c0ff */
[----:B------:R-:W-:-:S12]  /*03d0*/  BSSY.RECONVERGENT B3, `(.L_x_77) ;  /* 0x0000008000037945 */ /* 0x000fd80003800200 */
[----:B------:R-:W-:-:S05]  /*03e0*/  @P0 VIADD R4, R4, 0x1 ;  /* 0x0000000104040836 */ /* 0x000fca0000000000 */
[----:B------:R-:W-:Y:S01]  /*03f0*/  ISETP.GT.AND P1, PT, R4, 0xf, PT ;  /* 0x0000000f0400780c */ /* 0x000fe20003f24270 */
[----:B------:R-:W-:-:S12]  /*0400*/  @P0 BRA `(.L_x_78) ;  /* 0x0000000000100947 */ /* 0x000fd80003800000 */
[----:B01----:R-:W-:-:S05]  /*0410*/  IADD3 R6, PT, PT, R1, R4, RZ ;  /* 0x0000000401067210 */ /* 0x003fca0007ffe0ff */
[----:B------:R-:W2:Y:S02]  /*0420*/  LDL.U8 R5, [R6] ;  /* 0x0000000006057983 */ /* 0x000ea40000100000 */
[----:B--2---:R-:W-:-:S05]  /*0430*/  VIADD R5, R5, 0x1 ;  /* 0x0000000105057836 */ /* 0x004fca0000000000 */
[----:B------:R2:W-:Y:S02]  /*0440*/  STL.U8 [R6], R5 ;  /* 0x0000000506007387 */ /* 0x0005e40000100000 */
.L_x_78:
[----:B------:R-:W-:Y:S05]  /*0450*/  BSYNC.RECONVERGENT B3 ;  /* 0x0000000000037941 */ /* 0x000fea0003800200 */
.L_x_77:
[----:B------:R-:W-:Y:S05]  /*0460*/  @P1 BRA `(.L_x_74) ;  /* 0x0000000000d41947 */ /* 0x000fea0003800000 */
[----:B------:R-:W-:Y:S01]  /*0470*/  LOP3.LUT P0, RZ, R7, 0x10, RZ, 0xc0, !PT ;  /* 0x0000001007ff7812 */ /* 0x000fe2000780c0ff */
[----:B------:R-:W-:-:S12]  /*0480*/  BSSY.RECONVERGENT B3, `(.L_x_79) ;  /* 0x0000008000037945 */ /* 0x000fd80003800200 */
[----:B------:R-:W-:-:S05]  /*0490*/  @P0 VIADD R4, R4, 0x1 ;  /* 0x0000000104040836 */ /* 0x000fca0000000000 */
[----:B------:R-:W-:Y:S01]  /*04a0*/  ISETP.GT.AND P1, PT, R4, 0xf, PT ;  /* 0x0000000f0400780c */ /* 0x000fe20003f24270 */
[----:B------:R-:W-:-:S12]  /*04b0*/  @P0 BRA `(.L_x_80) ;  /* 0x0000000000100947 */ /* 0x000fd80003800000 */
[----:B012---:R-:W-:-:S05]  /*04c0*/  IMAD.IADD R6, R1, 0x1, R4 ;  /* 0x0000000101067824 */ /* 0x007fca00078e0204 */
[----:B------:R-:W2:Y:S02]  /*04d0*/  LDL.U8 R5, [R6] ;  /* 0x0000000006057983 */ /* 0x000ea40000100000 */
[----:B--2---:R-:W-:-:S05]  /*04e0*/  VIADD R5, R5, 0x1 ;  /* 0x0000000105057836 */ /* 0x004fca0000000000 */
[----:B------:R3:W-:Y:S02]  /*04f0*/  STL.U8 [R6], R5 ;  /* 0x0000000506007387 */ /* 0x0007e40000100000 */
.L_x_80:
[----:B------:R-:W-:Y:S05]  /*0500*/  BSYNC.RECONVERGENT B3 ;  /* 0x0000000000037941 */ /* 0x000fea0003800200 */
.L_x_79:
[----:B------:R-:W-:Y:S05]  /*0510*/  @P1 BRA `(.L_x_74) ;  /* 0x0000000000a81947 */ /* 0x000fea0003800000 */
[----:B------:R-:W-:Y:S01]  /*0520*/  LOP3.LUT P0, RZ, R7, 0x8, RZ, 0xc0, !PT ;  /* 0x0000000807ff7812 */ /* 0x000fe2000780c0ff */
[----:B------:R-:W-:-:S12]  /*0530*/  BSSY.RECONVERGENT B3, `(.L_x_81) ;  /* 0x0000008000037945 */ /* 0x000fd80003800200 */
[----:B------:R-:W-:-:S04]  /*0540*/  @P0 IADD3 R4, PT, PT, R4, 0x1, RZ ;  /* 0x0000000104040810 */ /* 0x000fc80007ffe0ff */
[----:B------:R-:W-:Y:S01]  /*0550*/  ISETP.GT.AND P1, PT, R4, 0xf, PT ;  /* 0x0000000f0400780c */ /* 0x000fe20003f24270 */
[----:B------:R-:W-:-:S12]  /*0560*/  @P0 BRA `(.L_x_82) ;  /* 0x0000000000100947 */ /* 0x000fd80003800000 */
[----:B0123--:R-:W-:-:S05]  /*0570*/  IMAD.IADD R6, R1, 0x1, R4 ;  /* 0x0000000101067824 */ /* 0x00ffca00078e0204 */
[----:B------:R-:W2:Y:S02]  /*0580*/  LDL.U8 R5, [R6] ;  /* 0x0000000006057983 */ /* 0x000ea40000100000 */
[----:B--2---:R-:W-:-:S05]  /*0590*/  VIADD R5, R5, 0x1 ;  /* 0x0000000105057836 */ /* 0x004fca0000000000 */
[----:B------:R4:W-:Y:S02]  /*05a0*/  STL.U8 [R6], R5 ;  /* 0x0000000506007387 */ /* 0x0009e40000100000 */
.L_x_82:
[----:B------:R-:W-:Y:S05]  /*05b0*/  BSYNC.RECONVERGENT B3 ;  /* 0x0000000000037941 */ /* 0x000fea0003800200 */
.L_x_81:
[----:B------:R-:W-:Y:S05]  /*05c0*/  @P1 BRA `(.L_x_74) ;  /* 0x00000000007c1947 */ /* 0x000fea0003800000 */
[----:B------:R-:W-:Y:S01]  /*05d0*/  LOP3.LUT P0, RZ, R7, 0x4, RZ, 0xc0, !PT ;  /* 0x0000000407ff7812 */ /* 0x000fe2000780c0ff */
[----:B------:R-:W-:-:S12]  /*05e0*/  BSSY.RECONVERGENT B3, `(.L_x_83) ;  /* 0x0000008000037945 */ /* 0x000fd80003800200 */
[----:B------:R-:W-:-:S05]  /*05f0*/  @P0 VIADD R4, R4, 0x1 ;  /* 0x0000000104040836 */ /* 0x000fca0000000000 */
[----:B------:R-:W-:Y:S01]  /*0600*/  ISETP.GT.AND P1, PT, R4, 0xf, PT ;  /* 0x0000000f0400780c */ /* 0x000fe20003f24270 */
[----:B------:R-:W-:-:S12]  /*0610*/  @P0 BRA `(.L_x_84) ;  /* 0x0000000000100947 */ /* 0x000fd80003800000 */
[----:B01234-:R-:W-:-:S05]  /*0620*/  IMAD.IADD R6, R1, 0x1, R4 ;  /* 0x0000000101067824 */ /* 0x01ffca00078e0204 */
[----:B------:R-:W2:Y:S02]  /*0630*/  LDL.U8 R5, [R6] ;  /* 0x0000000006057983 */ /* 0x000ea40000100000 */
[----:B--2---:R-:W-:-:S05]  /*0640*/  IADD3 R5, PT, PT, R5, 0x1, RZ ;  /* 0x0000000105057810 */ /* 0x004fca0007ffe0ff */
[----:B------:R0:W-:Y:S02]  /*0650*/  STL.U8 [R6], R5 ;  /* 0x0000000506007387 */ /* 0x0001e40000100000 */
.L_x_84:
[----:B------:R-:W-:Y:S05]  /*0660*/  BSYNC.RECONVERGENT B3 ;  /* 0x0000000000037941 */ /* 0x000fea0003800200 */
.L_x_83:
        /* <DEDUP_REMOVED lines=8> */
[----:B--2---:R-:W-:-:S05]  /*06f0*/  VIADD R5, R5, 0x1 ;  /* 0x0000000105057836 */ /* 0x004fca0000000000 */
[----:B------:R0:W-:Y:S02]  /*0700*/  STL.U8 [R6], R5 ;  /* 0x0000000506007387 */ /* 0x0001e40000100000 */
.L_x_86:
[----:B------:R-:W-:Y:S05]  /*0710*/  BSYNC.RECONVERGENT B3 ;  /* 0x0000000000037941 */ /* 0x000fea0003800200 */
.L_x_85:
[----:B------:R-:W-:Y:S05]  /*0720*/  @P1 BRA `(.L_x_74) ;  /* 0x0000000000241947 */ /* 0x000fea0003800000 */
[----:B------:R-:W-:-:S04]  /*0730*/  LOP3.LUT R2, R7, 0x1, RZ, 0xc0, !PT ;  /* 0x0000000107027812 */ /* 0x000fc800078ec0ff */
[----:B------:R-:W-:-:S13]  /*0740*/  ISETP.NE.U32.AND P0, PT, R2, 0x1, PT ;  /* 0x000000010200780c */ /* 0x000fda0003f05070 */
[----:B------:R-:W-:Y:S01]  /*0750*/  @!P0 VIADD R2, R4, 0x1 ;  /* 0x0000000104028836 */ /* 0x000fe20000000000 */
[----:B------:R-:W-:Y:S06]  /*0760*/  @!P0 BRA `(.L_x_74) ;  /* 0x0000000000148947 */ /* 0x000fec0003800000 */
[----:B01234-:R-:W-:-:S05]  /*0770*/  IADD3 R6, PT, PT, R1, R4, RZ ;  /* 0x0000000401067210 */ /* 0x01ffca0007ffe0ff */
[----:B------:R-:W2:Y:S02]  /*0780*/  LDL.U8 R2, [R6] ;  /* 0x0000000006027983 */ /* 0x000ea40000100000 */
[----:B--2---:R-:W-:Y:S02]  /*0790*/  VIADD R5, R2, 0x1 ;  /* 0x0000000102057836 */ /* 0x004fe40000000000 */
[----:B------:R-:W-:-:S03]  /*07a0*/  IMAD.MOV.U32 R2, RZ, RZ, R4 ;  /* 0x000000ffff027224 */ /* 0x000fc600078e0004 */
[----:B------:R0:W-:Y:S04]  /*07b0*/  STL.U8 [R6], R5 ;  /* 0x0000000506007387 */ /* 0x0001e80000100000 */
.L_x_74:
[----:B------:R-:W-:Y:S05]  /*07c0*/  BSYNC.RECONVERGENT B2 ;  /* 0x0000000000027941 */ /* 0x000fea0003800200 */
.L_x_73:
[----:B------:R-:W-:Y:S01]  /*07d0*/  VIADD R3, R3, 0x1 ;  /* 0x0000000103037836 */ /* 0x000fe20000000000 */
[----:B------:R-:W-:-:S04]  /*07e0*/  ISETP.LT.AND P1, PT, R2, 0x10, PT ;  /* 0x000000100200780c */ /* 0x000fc80003f21270 */
[----:B------:R-:W-:-:S13]  /*07f0*/  ISETP.GE.U32.AND P0, PT, R3, R8, PT ;  /* 0x000000080300720c */ /* 0x000fda0003f06070 */
[----:B------:R-:W-:Y:S05]  /*0800*/  @!P0 BRA P1, `(.L_x_87) ;  /* 0xfffffff800788947 */ /* 0x000fea000083ffff */
[----:B------:R-:W-:Y:S05]  /*0810*/  BSYNC.RECONVERGENT B0 ;  /* 0x0000000000007941 */ /* 0x000fea0003800200 */
.L_x_70:
[----:B01234-:R0:W5:Y:S02]  /*0820*/  LDL.128 R4, [R1] ;  /* 0x0000000001047983 */ /* 0x01f1640000100c00 */
.L_x_69:
[----:B------:R-:W-:Y:S05]  /*0830*/  BSYNC.RECONVERGENT B1 ;  /* 0x0000000000017941 */ /* 0x000fea0003800200 */
.L_x_68:
[----:B------:R-:W1:Y:S02]  /*0840*/  LDCU.64 UR8, c[0x0][0x398] ;  /* 0x00007300ff0877ac */ /* 0x000e640008000a00 */
[----:B-1----:R-:W-:-:S04]  /*0850*/  IADD3 R2, P0, PT, R12, UR8, RZ ;  /* 0x000000080c027c10 */ /* 0x002fc8000ff1e0ff */
[----:B------:R-:W-:-:S05]  /*0860*/  LEA.HI.X.SX32 R3, R12, UR9, 0x1, P0 ;  /* 0x000000090c037c11 */ /* 0x000fca00080f0eff */
[----:B-----5:R-:W-:Y:S01]  /*0870*/  STG.E.128 desc[UR4][R2.64], R4 ;  /* 0x0000000402007986 */ /* 0x020fe2000c101d04 */
[----:B------:R-:W-:Y:S05]  /*0880*/  EXIT ;  /* 0x000000000000794d */ /* 0x000fea0003800000 */
.L_x_88:
        /* <DEDUP_REMOVED lines=15> */
.L_x_103:


//--------------------- .nv.shared.reserved.0     --------------------------
	.section	.nv.shared.reserved.0,"aw",@nobits
	.weak		__nv_reservedSMEM_offset_0_alias
	.size		__nv_reservedSMEM_offset_0_alias, 0, 64
	.other		__nv_reservedSMEM_offset_0_alias,@"STO_CUDA_RESERVED_SHARED STV_DEFAULT"
__nv_reservedSMEM_offset_0_alias:
	.zero		0
	.zero		64


//--------------------- .nv.global                --------------------------
	.section	.nv.global,"aw",@nobits
.nv.global:
	.type		_ZN34_INTERNAL_0a3c5474_4_k_cu_754b43a26thrust24THRUST_300001_SM_1000_NS12placeholders2_8E,@object
	.size		_ZN34_INTERNAL_0a3c5474_4_k_cu_754b43a26thrust24THRUST_300001_SM_1000_NS12placeholders2_8E,(_ZN34_INTERNAL_0a3c5474_4_k_cu_754b43a24cuda3std3__436_GLOBAL__N__0a3c5474_4_k_cu_754b43a26ignoreE - _ZN34_INTERNAL_0a3c5474_4_k_cu_754b43a26thrust24THRUST_300001_SM_1000_NS12placeholders2_8E)
_ZN34_INTERNAL_0a3c5474_4_k_cu_754b43a26thrust24THRUST_300001_SM_1000_NS12placeholders2_8E:
	.zero		1
	.type		_ZN34_INTERNAL_0a3c5474_4_k_cu_754b43a24cuda3std3__436_GLOBAL__N__0a3c5474_4_k_cu_754b43a26ignoreE,@object
	.size		_ZN34_INTERNAL_0a3c5474_4_k_cu_754b43a24cuda3std3__436_GLOBAL__N__0a3c5474_4_k_cu_754b43a26ignoreE,(_ZN34_INTERNAL_0a3c5474_4_k_cu_754b43a24cuda3std6ranges3__45__cpo4dataE - _ZN34_INTERNAL_0a3c5474_4_k_cu_754b43a24cuda3std3__436_GLOBAL__N__0a3c5474_4_k_cu_754b43a26ignoreE)
_ZN34_INTERNAL_0a3c5474_4_k_cu_754b43a24cuda3std3__436_GLOBAL__N__0a3c5474_4_k_cu_754b43a26ignoreE:
	.zero		1
	.type		_ZN34_INTERNAL_0a3c5474_4_k_cu_754b43a24cuda3std6ranges3__45__cpo4dataE,@object
	.size		_ZN34_INTERNAL_0a3c5474_4_k_cu_754b43a24cuda3std6ranges3__45__cpo4dataE,(_ZN34_INTERNAL_0a3c5474_4_k_cu_754b43a26thrust24THRUST_300001_SM_1000_NS6system3cpp3parE - _ZN34_INTERNAL_0a3c5474_4_k_cu_754b43a24cuda3std6ranges3__45__cpo4dataE)
_ZN34_INTERNAL_0a3c5474_4_k_cu_754b43a24cuda3std6ranges3__45__cpo4dataE:
	.zero		1
	.type		_ZN34_INTERNAL_0a3c5474_4_k_cu_754b43a26thrust24THRUST_300001_SM_1000_NS6system3cpp3parE,@object
	.size		_ZN34_INTERNAL_0a3c5474_4_k_cu_754b43a26thrust24THRUST_300001_SM_1000_NS6system3cpp3parE,(_ZN34_INTERNAL_0a3c5474_4_k_cu_754b43a24cuda3std3__45__cpo5beginE - _ZN34_INTERNAL_0a3c5474_4_k_cu_754b43a26thrust24THRUST_300001_SM_1000_NS6system3cpp3parE)
_ZN34_INTERNAL_0a3c5474_4_k_cu_754b43a26thrust24THRUST_300001_SM_1000_NS6system3cpp3parE:
	.zero		1
	.type		_ZN34_INTERNAL_0a3c5474_4_k_cu_754b43a24cuda3std3__45__cpo5beginE,@object
	.size		_ZN34_INTERNAL_0a3c5474_4_k_cu_754b43a24cuda3std3__45__cpo5beginE,(_ZN34_INTERNAL_0a3c5474_4_k_cu_754b43a24cuda3std6ranges3__45__cpo5beginE - _ZN34_INTERNAL_0a3c5474_4_k_cu_754b43a24cuda3std3__45__cpo5beginE)
_ZN34_INTERNAL_0a3c5474_4_k_cu_754b43a24cuda3std3__45__cpo5beginE:
	.zero		1
	.type		_ZN34_INTERNAL_0a3c5474_4_k_cu_754b43a24cuda3std6ranges3__45__cpo5beginE,@object
	.size		_ZN34_INTERNAL_0a3c5474_4_k_cu_754b43a24cuda3std6ranges3__45__cpo5beginE,(_ZN34_INTERNAL_0a3c5474_4_k_cu_754b43a26thrust24THRUST_300001_SM_1000_NS6deviceE - _ZN34_INTERNAL_0a3c5474_4_k_cu_754b43a24cuda3std6ranges3__45__cpo5beginE)
_ZN34_INTERNAL_0a3c5474_4_k_cu_754b43a24cuda3std6ranges3__45__cpo5beginE:
	.zero		1
	.type		_ZN34_INTERNAL_0a3c5474_4_k_cu_754b43a26thrust24THRUST_300001_SM_1000_NS6deviceE,@object
	.size		_ZN34_INTERNAL_0a3c5474_4_k_cu_754b43a26thrust24THRUST_300001_SM_1000_NS6deviceE,(_ZN34_INTERNAL_0a3c5474_4_k_cu_754b43a24cuda3std3__47nulloptE - _ZN34_INTERNAL_0a3c5474_4_k_cu_754b43a26thrust24THRUST_300001_SM_1000_NS6deviceE)
_ZN34_INTERNAL_0a3c5474_4_k_cu_754b43a26thrust24THRUST_300001_SM_1000_NS6deviceE:
	.zero		1
	.type		_ZN34_INTERNAL_0a3c5474_4_k_cu_754b43a24cuda3std3__47nulloptE,@object
	.size		_ZN34_INTERNAL_0a3c5474_4_k_cu_754b43a24cuda3std3__47nulloptE,(_ZN34_INTERNAL_0a3c5474_4_k_cu_754b43a24cuda3std6ranges3__45__cpo8distanceE - _ZN34_INTERNAL_0a3c5474_4_k_cu_754b43a24cuda3std3__47nulloptE)
_ZN34_INTERNAL_0a3c5474_4_k_cu_754b43a24cuda3std3__47nulloptE:
	.zero		1
	.type		_ZN34_INTERNAL_0a3c5474_4_k_cu_754b43a24cuda3std6ranges3__45__cpo8distanceE,@object
	.size		_ZN34_INTERNAL_0a3c5474_4_k_cu_754b43a24cuda3std6ranges3__45__cpo8distanceE,(_ZN34_INTERNAL_0a3c5474_4_k_cu_754b43a26thrust24THRUST_300001_SM_1000_NS12placeholders2_4E - _ZN34_INTERNAL_0a3c5474_4_k_cu_754b43a24cuda3std6ranges3__45__cpo8distanceE)
_ZN34_INTERNAL_0a3c5474_4_k_cu_754b43a24cuda3std6ranges3__45__cpo8distanceE:
	.zero		1
	.type		_ZN34_INTERNAL_0a3c5474_4_k_cu_754b43a26thrust24THRUST_300001_SM_1000_NS12placeholders2_4E,@object
	.size		_ZN34_INTERNAL_0a3c5474_4_k_cu_754b43a26thrust24THRUST_300001_SM_1000_NS12placeholders2_4E,(_ZN34_INTERNAL_0a3c5474_4_k_cu_754b43a24cuda3std3__45__cpo6rbeginE - _ZN34_INTERNAL_0a3c5474_4_k_cu_754b43a26thrust24THRUST_300001_SM_1000_NS12placeholders2_4E)
_ZN34_INTERNAL_0a3c5474_4_k_cu_754b43a26thrust24THRUST_300001_SM_1000_NS12placeholders2_4E:
	.zero		1
	.type		_ZN34_INTERNAL_0a3c5474_4_k_cu_754b43a24cuda3std3__45__cpo6rbeginE,@object
	.size		_ZN34_INTERNAL_0a3c5474_4_k_cu_754b43a24cuda3std3__45__cpo6rbeginE,(_ZN34_INTERNAL_0a3c5474_4_k_cu_754b43a24cuda3std6ranges3__45__cpo7advanceE - _ZN34_INTERNAL_0a3c5474_4_k_cu_754b43a24cuda3std3__45__cpo6rbeginE)
_ZN34_INTERNAL_0a3c5474_4_k_cu_754b43a24cuda3std3__45__cpo6rbeginE:
	.zero		1
	.type		_ZN34_INTERNAL_0a3c5474_4_k_cu_754b43a24cuda3std6ranges3__45__cpo7advanceE,@object
	.size		_ZN34_INTERNAL_0a3c5474_4_k_cu_754b43a24cuda3std6ranges3__45__cpo7advanceE,(_ZN34_INTERNAL_0a3c5474_4_k_cu_754b43a26thrust24THRUST_300001_SM_1000_NS12placeholders3_10E - _ZN34_INTERNAL_0a3c5474_4_k_cu_754b43a24cuda3std6ranges3__45__cpo7advanceE)
_ZN34_INTERNAL_0a3c5474_4_k_cu_754b43a24cuda3std6ranges3__45__cpo7advanceE:
	.zero		1
	.type		_ZN34_INTERNAL_0a3c5474_4_k_cu_754b43a26thrust24THRUST_300001_SM_1000_NS12placeholders3_10E,@object
	.size		_ZN34_INTERNAL_0a3c5474_4_k_cu_754b43a26thrust24THRUST_300001_SM_1000_NS12placeholders3_10E,(_ZN34_INTERNAL_0a3c5474_4_k_cu_754b43a24cuda3std3__48in_placeE - _ZN34_INTERNAL_0a3c5474_4_k_cu_754b43a26thrust24THRUST_300001_SM_1000_NS12placeholders3_10E)
_ZN34_INTERNAL_0a3c5474_4_k_cu_754b43a26thrust24THRUST_300001_SM_1000_NS12placeholders3_10E:
	.zero		1
	.type		_ZN34_INTERNAL_0a3c5474_4_k_cu_754b43a24cuda3std3__48in_placeE,@object
	.size		_ZN34_INTERNAL_0a3c5474_4_k_cu_754b43a24cuda3std3__48in_placeE,(_ZN34_INTERNAL_0a3c5474_4_k_cu_754b43a24cuda3std6ranges3__45__cpo4sizeE - _ZN34_INTERNAL_0a3c5474_4_k_cu_754b43a24cuda3std3__48in_placeE)
_ZN34_INTERNAL_0a3c5474_4_k_cu_754b43a24cuda3std3__48in_placeE:
	.zero		1
	.type		_ZN34_INTERNAL_0a3c5474_4_k_cu_754b43a24cuda3std6ranges3__45__cpo4sizeE,@object
	.size		_ZN34_INTERNAL_0a3c5474_4_k_cu_754b43a24cuda3std6ranges3__45__cpo4sizeE,(_ZN34_INTERNAL_0a3c5474_4_k_cu_754b43a26thrust24THRUST_300001_SM_1000_NS12placeholders2_2E - _ZN34_INTERNAL_0a3c5474_4_k_cu_754b43a24cuda3std6ranges3__45__cpo4sizeE)
_ZN34_INTERNAL_0a3c5474_4_k_cu_754b43a24cuda3std6ranges3__45__cpo4sizeE:
	.zero		1
	.type		_ZN34_INTERNAL_0a3c5474_4_k_cu_754b43a26thrust24THRUST_300001_SM_1000_NS12placeholders2_2E,@object
	.size		_ZN34_INTERNAL_0a3c5474_4_k_cu_754b43a26thrust24THRUST_300001_SM_1000_NS12placeholders2_2E,(_ZN34_INTERNAL_0a3c5474_4_k_cu_754b43a24cuda3std3__45__cpo6cbeginE - _ZN34_INTERNAL_0a3c5474_4_k_cu_754b43a26thrust24THRUST_300001_SM_1000_NS12placeholders2_2E)
_ZN34_INTERNAL_0a3c5474_4_k_cu_754b43a26thrust24THRUST_300001_SM_1000_NS12placeholders2_2E:
	.zero		1
	.type		_ZN34_INTERNAL_0a3c5474_4_k_cu_754b43a24cuda3std3__45__cpo6cbeginE,@object
	.size		_ZN34_INTERNAL_0a3c5474_4_k_cu_754b43a24cuda3std3__45__cpo6cbeginE,(_ZN34_INTERNAL_0a3c5474_4_k_cu_754b43a24cuda3std6ranges3__45__cpo6cbeginE - _ZN34_INTERNAL_0a3c5474_4_k_cu_754b43a24cuda3std3__45__cpo6cbeginE)
_ZN34_INTERNAL_0a3c5474_4_k_cu_754b43a24cuda3std3__45__cpo6cbeginE:
	.zero		1
	.type		_ZN34_INTERNAL_0a3c5474_4_k_cu_754b43a24cuda3std6ranges3__45__cpo6cbeginE,@object
	.size		_ZN34_INTERNAL_0a3c5474_4_k_cu_754b43a24cuda3std6ranges3__45__cpo6cbeginE,(_ZN34_INTERNAL_0a3c5474_4_k_cu_754b43a26thrust24THRUST_300001_SM_1000_NS12placeholders2_6E - _ZN34_INTERNAL_0a3c5474_4_k_cu_754b43a24cuda3std6ranges3__45__cpo6cbeginE)
_ZN34_INTERNAL_0a3c5474_4_k_cu_754b43a24cuda3std6ranges3__45__cpo6cbeginE:
	.zero		1
	.type		_ZN34_INTERNAL_0a3c5474_4_k_cu_754b43a26thrust24THRUST_300001_SM_1000_NS12placeholders2_6E,@object
	.size		_ZN34_INTERNAL_0a3c5474_4_k_cu_754b43a26thrust24THRUST_300001_SM_1000_NS12placeholders2_6E,(_ZN34_INTERNAL_0a3c5474_4_k_cu_754b43a24cuda3std3__45__cpo7crbeginE - _ZN34_INTERNAL_0a3c5474_4_k_cu_754b43a26thrust24THRUST_300001_SM_1000_NS12placeholders2_6E)
_ZN34_INTERNAL_0a3c5474_4_k_cu_754b43a26thrust24THRUST_300001_SM_1000_NS12placeholders2_6E:
	.zero		1
	.type		_ZN34_INTERNAL_0a3c5474_4_k_cu_754b43a24cuda3std3__45__cpo7crbeginE,@object
	.size		_ZN34_INTERNAL_0a3c5474_4_k_cu_754b43a24cuda3std3__45__cpo7crbeginE,(_ZN34_INTERNAL_0a3c5474_4_k_cu_754b43a24cuda3std6ranges3__45__cpo4nextE - _ZN34_INTERNAL_0a3c5474_4_k_cu_754b43a24cuda3std3__45__cpo7crbeginE)
_ZN34_INTERNAL_0a3c5474_4_k_cu_754b43a24cuda3std3__45__cpo7crbeginE:
	.zero		1
	.type		_ZN34_INTERNAL_0a3c5474_4_k_cu_754b43a24cuda3std6ranges3__45__cpo4nextE,@object
	.size		_ZN34_INTERNAL_0a3c5474_4_k_cu_754b43a24cuda3std6ranges3__45__cpo4nextE,(_ZN34_INTERNAL_0a3c5474_4_k_cu_754b43a24cuda3std6ranges3__45__cpo4swapE - _ZN34_INTERNAL_0a3c5474_4_k_cu_754b43a24cuda3std6ranges3__45__cpo4nextE)
_ZN34_INTERNAL_0a3c5474_4_k_cu_754b43a24cuda3std6ranges3__45__cpo4nextE:
	.zero		1
	.type		_ZN34_INTERNAL_0a3c5474_4_k_cu_754b43a24cuda3std6ranges3__45__cpo4swapE,@object
	.size		_ZN34_INTERNAL_0a3c5474_4_k_cu_754b43a24cuda3std6ranges3__45__cpo4swapE,(_ZN34_INTERNAL_0a3c5474_4_k_cu_754b43a26thrust24THRUST_300001_SM_1000_NS8cuda_cub10par_nosyncE - _ZN34_INTERNAL_0a3c5474_4_k_cu_754b43a24cuda3std6ranges3__45__cpo4swapE)
_ZN34_INTERNAL_0a3c5474_4_k_cu_754b43a24cuda3std6ranges3__45__cpo4swapE:
	.zero		1
	.type		_ZN34_INTERNAL_0a3c5474_4_k_cu_754b43a26thrust24THRUST_300001_SM_1000_NS8cuda_cub10par_nosyncE,@object
	.size		_ZN34_INTERNAL_0a3c5474_4_k_cu_754b43a26thrust24THRUST_300001_SM_1000_NS8cuda_cub10par_nosyncE,(_ZN34_INTERNAL_0a3c5474_4_k_cu_754b43a26thrust24THRUST_300001_SM_1000_NS3seqE - _ZN34_INTERNAL_0a3c5474_4_k_cu_754b43a26thrust24THRUST_300001_SM_1000_NS8cuda_cub10par_nosyncE)
_ZN34_INTERNAL_0a3c5474_4_k_cu_754b43a26thrust24THRUST_300001_SM_1000_NS8cuda_cub10par_nosyncE:
	.zero		1
	.type		_ZN34_INTERNAL_0a3c5474_4_k_cu_754b43a26thrust24THRUST_300001_SM_1000_NS3seqE,@object
	.size		_ZN34_INTERNAL_0a3c5474_4_k_cu_754b43a26thrust24THRUST_300001_SM_1000_NS3seqE,(_ZN34_INTERNAL_0a3c5474_4_k_cu_754b43a24cuda3std3__420unreachable_sentinelE - _ZN34_INTERNAL_0a3c5474_4_k_cu_754b43a26thrust24THRUST_300001_SM_1000_NS3seqE)
_ZN34_INTERNAL_0a3c5474_4_k_cu_754b43a26thrust24THRUST_300001_SM_1000_NS3seqE:
	.zero		1
	.type		_ZN34_INTERNAL_0a3c5474_4_k_cu_754b43a24cuda3std3__420unreachable_sentinelE,@object
	.size		_ZN34_INTERNAL_0a3c5474_4_k_cu_754b43a24cuda3std3__420unreachable_sentinelE,(_ZN34_INTERNAL_0a3c5474_4_k_cu_754b43a24cuda3std6ranges3__45__cpo5ssizeE - _ZN34_INTERNAL_0a3c5474_4_k_cu_754b43a24cuda3std3__420unreachable_sentinelE)
_ZN34_INTERNAL_0a3c5474_4_k_cu_754b43a24cuda3std3__420unreachable_sentinelE:
	.zero		1
	.type		_ZN34_INTERNAL_0a3c5474_4_k_cu_754b43a24cuda3std6ranges3__45__cpo5ssizeE,@object
	.size		_ZN34_INTERNAL_0a3c5474_4_k_cu_754b43a24cuda3std6ranges3__45__cpo5ssizeE,(_ZN34_INTERNAL_0a3c5474_4_k_cu_754b43a26thrust24THRUST_300001_SM_1000_NS12placeholders2_3E - _ZN34_INTERNAL_0a3c5474_4_k_cu_754b43a24cuda3std6ranges3__45__cpo5ssizeE)
_ZN34_INTERNAL_0a3c5474_4_k_cu_754b43a24cuda3std6ranges3__45__cpo5ssizeE:
	.zero		1
	.type		_ZN34_INTERNAL_0a3c5474_4_k_cu_754b43a26thrust24THRUST_300001_SM_1000_NS12placeholders2_3E,@object
	.size		_ZN34_INTERNAL_0a3c5474_4_k_cu_754b43a26thrust24THRUST_300001_SM_1000_NS12placeholders2_3E,(_ZN34_INTERNAL_0a3c5474_4_k_cu_754b43a24cuda3std3__45__cpo4cendE - _ZN34_INTERNAL_0a3c5474_4_k_cu_754b43a26thrust24THRUST_300001_SM_1000_NS12placeholders2_3E)
_ZN34_INTERNAL_0a3c5474_4_k_cu_754b43a26thrust24THRUST_300001_SM_1000_NS12placeholders2_3E:
	.zero		1
	.type		_ZN34_INTERNAL_0a3c5474_4_k_cu_754b43a24cuda3std3__45__cpo4cendE,@object
	.size		_ZN34_INTERNAL_0a3c5474_4_k_cu_754b43a24cuda3std3__45__cpo4cendE,(_ZN34_INTERNAL_0a3c5474_4_k_cu_754b43a24cuda3std6ranges3__45__cpo4cendE - _ZN34_INTERNAL_0a3c5474_4_k_cu_754b43a24cuda3std3__45__cpo4cendE)
_ZN34_INTERNAL_0a3c5474_4_k_cu_754b43a24cuda3std3__45__cpo4cendE:
	.zero		1
	.type		_ZN34_INTERNAL_0a3c5474_4_k_cu_754b43a24cuda3std6ranges3__45__cpo4cendE,@object
	.size		_ZN34_INTERNAL_0a3c5474_4_k_cu_754b43a24cuda3std6ranges3__45__cpo4cendE,(_ZN34_INTERNAL_0a3c5474_4_k_cu_754b43a26thrust24THRUST_300001_SM_1000_NS12placeholders2_7E - _ZN34_INTERNAL_0a3c5474_4_k_cu_754b43a24cuda3std6ranges3__45__cpo4cendE)
_ZN34_INTERNAL_0a3c5474_4_k_cu_754b43a24cuda3std6ranges3__45__cpo4cendE:
	.zero		1
	.type		_ZN34_INTERNAL_0a3c5474_4_k_cu_754b43a26thrust24THRUST_300001_SM_1000_NS12placeholders2_7E,@object
	.size		_ZN34_INTERNAL_0a3c5474_4_k_cu_754b43a26thrust24THRUST_300001_SM_1000_NS12placeholders2_7E,(_ZN34_INTERNAL_0a3c5474_4_k_cu_754b43a24cuda3std3__45__cpo5crendE - _ZN34_INTERNAL_0a3c5474_4_k_cu_754b43a26thrust24THRUST_300001_SM_1000_NS12placeholders2_7E)
_ZN34_INTERNAL_0a3c5474_4_k_cu_754b43a26thrust24THRUST_300001_SM_1000_NS12placeholders2_7E:
	.zero		1
	.type		_ZN34_INTERNAL_0a3c5474_4_k_cu_754b43a24cuda3std3__45__cpo5crendE,@object
	.size		_ZN34_INTERNAL_0a3c5474_4_k_cu_754b43a24cuda3std3__45__cpo5crendE,(_ZN34_INTERNAL_0a3c5474_4_k_cu_754b43a24cuda3std6ranges3__45__cpo4prevE - _ZN34_INTERNAL_0a3c5474_4_k_cu_754b43a24cuda3std3__45__cpo5crendE)
_ZN34_INTERNAL_0a3c5474_4_k_cu_754b43a24cuda3std3__45__cpo5crendE:
	.zero		1
	.type		_ZN34_INTERNAL_0a3c5474_4_k_cu_754b43a24cuda3std6ranges3__45__cpo4prevE,@object
	.size		_ZN34_INTERNAL_0a3c5474_4_k_cu_754b43a24cuda3std6ranges3__45__cpo4prevE,(_ZN34_INTERNAL_0a3c5474_4_k_cu_754b43a24cuda3std6ranges3__45__cpo9iter_moveE - _ZN34_INTERNAL_0a3c5474_4_k_cu_754b43a24cuda3std6ranges3__45__cpo4prevE)
_ZN34_INTERNAL_0a3c5474_4_k_cu_754b43a24cuda3std6ranges3__45__cpo4prevE:
	.zero		1
	.type		_ZN34_INTERNAL_0a3c5474_4_k_cu_754b43a24cuda3std6ranges3__45__cpo9iter_moveE,@object
	.size		_ZN34_INTERNAL_0a3c5474_4_k_cu_754b43a24cuda3std6ranges3__45__cpo9iter_moveE,(_ZN34_INTERNAL_0a3c5474_4_k_cu_754b43a26thrust24THRUST_300001_SM_1000_NS6system6detail10sequential3seqE - _ZN34_INTERNAL_0a3c5474_4_k_cu_754b43a24cuda3std6ranges3__45__cpo9iter_moveE)
_ZN34_INTERNAL_0a3c5474_4_k_cu_754b43a24cuda3std6ranges3__45__cpo9iter_moveE:
	.zero		1
	.type		_ZN34_INTERNAL_0a3c5474_4_k_cu_754b43a26thrust24THRUST_300001_SM_1000_NS6system6detail10sequential3seqE,@object
	.size		_ZN34_INTERNAL_0a3c5474_4_k_cu_754b43a26thrust24THRUST_300001_SM_1000_NS6system6detail10sequential3seqE,(_ZN34_INTERNAL_0a3c5474_4_k_cu_754b43a26thrust24THRUST_300001_SM_1000_NS12placeholders2_9E - _ZN34_INTERNAL_0a3c5474_4_k_cu_754b43a26thrust24THRUST_300001_SM_1000_NS6system6detail10sequential3seqE)
_ZN34_INTERNAL_0a3c5474_4_k_cu_754b43a26thrust24THRUST_300001_SM_1000_NS6system6detail10sequential3seqE:
	.zero		1
	.type		_ZN34_INTERNAL_0a3c5474_4_k_cu_754b43a26thrust24THRUST_300001_SM_1000_NS12placeholders2_9E,@object
	.size		_ZN34_INTERNAL_0a3c5474_4_k_cu_754b43a26thrust24THRUST_300001_SM_1000_NS12placeholders2_9E,(_ZN34_INTERNAL_0a3c5474_4_k_cu_754b43a24cuda3std3__419piecewise_constructE - _ZN34_INTERNAL_0a3c5474_4_k_cu_754b43a26thrust24THRUST_300001_SM_1000_NS12placeholders2_9E)
_ZN34_INTERNAL_0a3c5474_4_k_cu_754b43a26thrust24THRUST_300001_SM_1000_NS12placeholders2_9E:
	.zero		1
	.type		_ZN34_INTERNAL_0a3c5474_4_k_cu_754b43a24cuda3std3__419piecewise_constructE,@object
	.size		_ZN34_INTERNAL_0a3c5474_4_k_cu_754b43a24cuda3std3__419piecewise_constructE,(_ZN34_INTERNAL_0a3c5474_4_k_cu_754b43a24cuda3std6ranges3__45__cpo5cdataE - _ZN34_INTERNAL_0a3c5474_4_k_cu_754b43a24cuda3std3__419piecewise_constructE)
_ZN34_INTERNAL_0a3c5474_4_k_cu_754b43a24cuda3std3__419piecewise_constructE:
	.zero		1
	.type		_ZN34_INTERNAL_0a3c5474_4_k_cu_754b43a24cuda3std6ranges3__45__cpo5cdataE,@object
	.size		_ZN34_INTERNAL_0a3c5474_4_k_cu_754b43a24cuda3std6ranges3__45__cpo5cdataE,(_ZN34_INTERNAL_0a3c5474_4_k_cu_754b43a26thrust24THRUST_300001_SM_1000_NS12placeholders2_1E - _ZN34_INTERNAL_0a3c5474_4_k_cu_754b43a24cuda3std6ranges3__45__cpo5cdataE)
_ZN34_INTERNAL_0a3c5474_4_k_cu_754b43a24cuda3std6ranges3__45__cpo5cdataE:
	.zero		1
	.type		_ZN34_INTERNAL_0a3c5474_4_k_cu_754b43a26thrust24THRUST_300001_SM_1000_NS12placeholders2_1E,@object
	.size		_ZN34_INTERNAL_0a3c5474_4_k_cu_754b43a26thrust24THRUST_300001_SM_1000_NS12placeholders2_1E,(_ZN34_INTERNAL_0a3c5474_4_k_cu_754b43a24cuda3std3__45__cpo3endE - _ZN34_INTERNAL_0a3c5474_4_k_cu_754b43a26thrust24THRUST_300001_SM_1000_NS12placeholders2_1E)
_ZN34_INTERNAL_0a3c5474_4_k_cu_754b43a26thrust24THRUST_300001_SM_1000_NS12placeholders2_1E:
	.zero		1
	.type		_ZN34_INTERNAL_0a3c5474_4_k_cu_754b43a24cuda3std3__45__cpo3endE,@object
	.size		_ZN34_INTERNAL_0a3c5474_4_k_cu_754b43a24cuda3std3__45__cpo3endE,(_ZN34_INTERNAL_0a3c5474_4_k_cu_754b43a24cuda3std6ranges3__45__cpo3endE - _ZN34_INTERNAL_0a3c5474_4_k_cu_754b43a24cuda3std3__45__cpo3endE)
_ZN34_INTERNAL_0a3c5474_4_k_cu_754b43a24cuda3std3__45__cpo3endE:
	.zero		1
	.type		_ZN34_INTERNAL_0a3c5474_4_k_cu_754b43a24cuda3std6ranges3__45__cpo3endE,@object
	.size		_ZN34_INTERNAL_0a3c5474_4_k_cu_754b43a24cuda3std6ranges3__45__cpo3endE,(_ZN34_INTERNAL_0a3c5474_4_k_cu_754b43a26thrust24THRUST_300001_SM_1000_NS12placeholders2_5E - _ZN34_INTERNAL_0a3c5474_4_k_cu_754b43a24cuda3std6ranges3__45__cpo3endE)
_ZN34_INTERNAL_0a3c5474_4_k_cu_754b43a24cuda3std6ranges3__45__cpo3endE:
	.zero		1
	.type		_ZN34_INTERNAL_0a3c5474_4_k_cu_754b43a26thrust24THRUST_300001_SM_1000_NS12placeholders2_5E,@object
	.size		_ZN34_INTERNAL_0a3c5474_4_k_cu_754b43a26thrust24THRUST_300001_SM_1000_NS12placeholders2_5E,(_ZN34_INTERNAL_0a3c5474_4_k_cu_754b43a24cuda3std3__45__cpo4rendE - _ZN34_INTERNAL_0a3c5474_4_k_cu_754b43a26thrust24THRUST_300001_SM_1000_NS12placeholders2_5E)
_ZN34_INTERNAL_0a3c5474_4_k_cu_754b43a26thrust24THRUST_300001_SM_1000_NS12placeholders2_5E:
	.zero		1
	.type		_ZN34_INTERNAL_0a3c5474_4_k_cu_754b43a24cuda3std3__45__cpo4rendE,@object
	.size		_ZN34_INTERNAL_0a3c5474_4_k_cu_754b43a24cuda3std3__45__cpo4rendE,(_ZN34_INTERNAL_0a3c5474_4_k_cu_754b43a24cuda3std6ranges3__45__cpo9iter_swapE - _ZN34_INTERNAL_0a3c5474_4_k_cu_754b43a24cuda3std3__45__cpo4rendE)
_ZN34_INTERNAL_0a3c5474_4_k_cu_754b43a24cuda3std3__45__cpo4rendE:
	.zero		1
	.type		_ZN34_INTERNAL_0a3c5474_4_k_cu_754b43a24cuda3std6ranges3__45__cpo9iter_swapE,@object
	.size		_ZN34_INTERNAL_0a3c5474_4_k_cu_754b43a24cuda3std6ranges3__45__cpo9iter_swapE,(_ZN34_INTERNAL_0a3c5474_4_k_cu_754b43a24cuda3std3__48unexpectE - _ZN34_INTERNAL_0a3c5474_4_k_cu_754b43a24cuda3std6ranges3__45__cpo9iter_swapE)
_ZN34_INTERNAL_0a3c5474_4_k_cu_754b43a24cuda3std6ranges3__45__cpo9iter_swapE:
	.zero		1
	.type		_ZN34_INTERNAL_0a3c5474_4_k_cu_754b43a24cuda3std3__48unexpectE,@object
	.size		_ZN34_INTERNAL_0a3c5474_4_k_cu_754b43a24cuda3std3__48unexpectE,(_ZN34_INTERNAL_0a3c5474_4_k_cu_754b43a26thrust24THRUST_300001_SM_1000_NS8cuda_cub3parE - _ZN34_INTERNAL_0a3c5474_4_k_cu_754b43a24cuda3std3__48unexpectE)
_ZN34_INTERNAL_0a3c5474_4_k_cu_754b43a24cuda3std3__48unexpectE:
	.zero		1
	.type		_ZN34_INTERNAL_0a3c5474_4_k_cu_754b43a26thrust24THRUST_300001_SM_1000_NS8cuda_cub3parE,@object
	.size		_ZN34_INTERNAL_0a3c5474_4_k_cu_754b43a26thrust24THRUST_300001_SM_1000_NS8cuda_cub3parE,(.L_29 - _ZN34_INTERNAL_0a3c5474_4_k_cu_754b43a26thrust24THRUST_300001_SM_1000_NS8cuda_cub3parE)
_ZN34_INTERNAL_0a3c5474_4_k_cu_754b43a26thrust24THRUST_300001_SM_1000_NS8cuda_cub3parE:
	.zero		1
.L_29:


//--------------------- .nv.shared._Z9prefixsumPtPViS1_S1_ --------------------------
	.section	.nv.shared._Z9prefixsumPtPViS1_S1_,"aw",@nobits
	.sectionflags	@""
	.align	4
.nv.shared._Z9prefixsumPtPViS1_S1_:
	.zero		1028


//--------------------- .nv.shared._Z21map_values_kernel_16bPKtPhS1_PtS2_PViS4_S4_ii --------------------------
	.section	.nv.shared._Z21map_values_kernel_16bPKtPhS1_PtS2_PViS4_S4_ii,"aw",@nobits
	.sectionflags	@""
	.align	4
.nv.shared._Z21map_values_kernel_16bPKtPhS1_PtS2_PViS4_S4_ii:
	.zero		1028


//--------------------- .nv.constant0._ZN3cub18CUB_300001_SM_10006detail11EmptyKernelIvEEvv --------------------------
	.section	.nv.constant0._ZN3cub18CUB_300001_SM_10006detail11EmptyKernelIvEEvv,"a",@progbits
	.sectionflags	@""
	.align	4
.nv.constant0._ZN3cub18CUB_300001_SM_10006detail11EmptyKernelIvEEvv:
	.zero		896


//--------------------- .nv.constant0._Z21convert_uint16_to_intPKtPii --------------------------
	.section	.nv.constant0._Z21convert_uint16_to_intPKtPii,"a",@progbits
	.sectionflags	@""
	.align	4
.nv.constant0._Z21convert_uint16_to_intPKtPii:
	.zero		916


//--------------------- .nv.constant0._Z6concatPKhPKtPKiPhii --------------------------
	.section	.nv.constant0._Z6concatPKhPKtPKiPhii,"a",@progbits
	.sectionflags	@""
	.align	4
.nv.constant0._Z6concatPKhPKtPKiPhii:
	.zero		936


//--------------------- .nv.constant0._Z9prefixsumPtPViS1_S1_ --------------------------
	.section	.nv.constant0._Z9prefixsumPtPViS1_S1_,"a",@progbits
	.sectionflags	@""
	.align	4
.nv.constant0._Z9prefixsumPtPViS1_S1_:
	.zero		928


//--------------------- .nv.constant0._Z21map_values_kernel_16bPKtPhS1_PtS2_PViS4_S4_ii --------------------------
	.section	.nv.constant0._Z21map_values_kernel_16bPKtPhS1_PtS2_PViS4_S4_ii,"a",@progbits
	.sectionflags	@""
	.align	4
.nv.constant0._Z21map_values_kernel_16bPKtPhS1_PtS2_PViS4_S4_ii:
	.zero		968


//--------------------- .nv.constant0._Z21decompress_kernel_16bPtS_PhS0_i --------------------------
	.section	.nv.constant0._Z21decompress_kernel_16bPtS_PhS0_i,"a",@progbits
	.sectionflags	@""
	.align	4
.nv.constant0._Z21decompress_kernel_16bPtS_PhS0_i:
	.zero		932


//--------------------- .nv.constant0._Z14restore_signalPiPtPhS1_i --------------------------
	.section	.nv.constant0._Z14restore_signalPiPtPhS1_i,"a",@progbits
	.sectionflags	@""
	.align	4
.nv.constant0._Z14restore_signalPiPtPhS1_i:
	.zero		932


//--------------------- SYMBOLS --------------------------

	.type		.nv.reservedSmem.offset0,@object
	.size		.nv.reservedSmem.offset0,0x4
	.type		.nv.reservedSmem.cap,@object
	.size		.nv.reservedSmem.cap,0x4
